def matmul_kernel(
    a_ptr,
    b_ptr,
    c_ptr,
    M,
    N,
    K,
    stride_am,
    stride_ak,
    stride_bk,
    stride_bn,
    stride_cm,
    stride_cn,
    BLOCK_M: tl.constexpr,
    BLOCK_N: tl.constexpr,
    BLOCK_K: tl.constexpr,
    GROUP_M: tl.constexpr,
):
    pid = tl.program_id(axis=0)
    num_pid_m = tl.cdiv(M, BLOCK_M)
    num_pid_n = tl.cdiv(N, BLOCK_N)
    num_pid_in_group = GROUP_M * num_pid_n
    group_id = pid // num_pid_in_group
    first_pid_m = group_id * GROUP_M
    group_size_m = min(num_pid_m - first_pid_m, GROUP_M)
    pid_m = first_pid_m + ((pid % num_pid_in_group) % group_size_m)
    pid_n = (pid % num_pid_in_group) // group_size_m

    offs_am = (pid_m * BLOCK_M + tl.arange(0, BLOCK_M)) % M
    offs_bn = (pid_n * BLOCK_N + tl.arange(0, BLOCK_N)) % N
    offs_k = tl.arange(0, BLOCK_K)
    a_ptrs = a_ptr + offs_am[:, None] * stride_am + offs_k[None, :] * stride_ak
    b_ptrs = b_ptr + offs_k[:, None] * stride_bk + offs_bn[None, :] * stride_bn

    acc = tl.zeros((BLOCK_M, BLOCK_N), dtype=tl.float32)
    for kk in range(0, tl.cdiv(K, BLOCK_K)):
        a = tl.load(a_ptrs, mask=offs_k[None, :] < K - kk * BLOCK_K, other=0.0)
        b = tl.load(b_ptrs, mask=offs_k[:, None] < K - kk * BLOCK_K, other=0.0)
        acc = tl.dot(a, b, acc)
        a_ptrs += BLOCK_K * stride_ak
        b_ptrs += BLOCK_K * stride_bk

    c = acc.to(c_ptr.dtype.element_ty)
    offs_cm = pid_m * BLOCK_M + tl.arange(0, BLOCK_M)
    offs_cn = pid_n * BLOCK_N + tl.arange(0, BLOCK_N)
    c_ptrs = c_ptr + offs_cm[:, None] * stride_cm + offs_cn[None, :] * stride_cn
    mask = (offs_cm[:, None] < M) & (offs_cn[None, :] < N)
    tl.store(c_ptrs, c, mask=mask)

# config = {"BLOCK_K": 32, "BLOCK_M": 64, "BLOCK_N": 128, "GROUP_M": 8, "arch": "sm_100", "dtype": "fp8e4m3", "num_ctas": 1, "num_stages": 3, "num_warps": 4}
# arch = sm_100


// ===== COMPILED SASS (sm_100a) =====

	.target	sm_100a

	.elftype	@"ET_EXEC"


//--------------------- .note.nv.tkinfo           --------------------------
	.section	.note.nv.tkinfo,"",@"SHT_NOTE"
	.sectionflags	@"SHF_NOTE_NV_TKINFO"
	.tkinfo
        /*0018*/ 	.word	0x00000081
        /*0030*/ 	.string	""
        /*0030*/ 	.string	"ptxas-blackwell"
        /*0030*/ 	.string	"Cuda compilation tools, release 12.9, V12.9.86"
        /*0030*/ 	.string	"Build cuda_12.9.r12.9/compiler.36037853_0"
        /*0030*/ 	.string	"-v  -suppress-debug-info  -lineinfo  -arch sm_100a "



//--------------------- .note.nv.cuver            --------------------------
	.section	.note.nv.cuver,"",@"SHT_NOTE"
	.sectionflags	@"SHF_NOTE_NV_CUVER"
        /*0018*/ 	.short	0x0001
        /*001a*/ 	.short	0x0064
        /*001c*/ 	.short	0x0001
        /*001e*/ 	.short	0x0000
        /*0020*/ 	.short	0x0001
        /*0022*/ 	.short	0x0000


//--------------------- .nv.info                  --------------------------
	.section	.nv.info,"",@"SHT_CUDA_INFO"
	.align	4


	//----- nvinfo : EIATTR_REGCOUNT
	.align		4
        /*0000*/ 	.byte	0x04, 0x2f
        /*0002*/ 	.short	(.L_4 - .L_3)
	.align		4
.L_3:
        /*0004*/ 	.word	index@(matmul_kernel)
        /*0008*/ 	.word	0x000000a8


	//----- nvinfo : EIATTR_FRAME_SIZE
	.align		4
.L_4:
        /*000c*/ 	.byte	0x04, 0x11
        /*000e*/ 	.short	(.L_6 - .L_5)
	.align		4
.L_5:
        /*0010*/ 	.word	index@($__internal_2_$__cuda_sm10x_tcgen05_guardrail_trap_unallocated_columns_being_dealloced)
        /*0014*/ 	.word	0x00000000


	//----- nvinfo : EIATTR_FRAME_SIZE
	.align		4
.L_6:
        /*0018*/ 	.byte	0x04, 0x11
        /*001a*/ 	.short	(.L_8 - .L_7)
	.align		4
.L_7:
        /*001c*/ 	.word	index@($__internal_1_$__cuda_sm10x_tcgen05_guardrail_trap_phase_invalid_during_alloc)
        /*0020*/ 	.word	0x00000000


	//----- nvinfo : EIATTR_FRAME_SIZE
	.align		4
.L_8:
        /*0024*/ 	.byte	0x04, 0x11
        /*0026*/ 	.short	(.L_10 - .L_9)
	.align		4
.L_9:
        /*0028*/ 	.word	index@($__internal_0_$__cuda_sm10x_tcgen05_guardrail_trap_col_being_dealloced_not_returned_by_alloc)
        /*002c*/ 	.word	0x00000000


	//----- nvinfo : EIATTR_FRAME_SIZE
	.align		4
.L_10:
        /*0030*/ 	.byte	0x04, 0x11
        /*0032*/ 	.short	(.L_12 - .L_11)
	.align		4
.L_11:
        /*0034*/ 	.word	index@(matmul_kernel)
        /*0038*/ 	.word	0x00000000


	//----- nvinfo : EIATTR_MIN_STACK_SIZE
	.align		4
.L_12:
        /*003c*/ 	.byte	0x04, 0x12
        /*003e*/ 	.short	(.L_14 - .L_13)
	.align		4
.L_13:
        /*0040*/ 	.word	index@(matmul_kernel)
        /*0044*/ 	.word	0x00000000
.L_14:


//--------------------- .nv.info.matmul_kernel    --------------------------
	.section	.nv.info.matmul_kernel,"",@"SHT_CUDA_INFO"
	.sectionflags	@""
	.align	4


	//----- nvinfo : EIATTR_CUDA_API_VERSION
	.align		4
        /*0000*/ 	.byte	0x04, 0x37
        /*0002*/ 	.short	(.L_16 - .L_15)
.L_15:
        /*0004*/ 	.word	0x00000081


	//----- nvinfo : EIATTR_KPARAM_INFO
	.align		4
.L_16:
        /*0008*/ 	.byte	0x04, 0x17
        /*000a*/ 	.short	(.L_18 - .L_17)
.L_17:
        /*000c*/ 	.word	0x00000000
        /*0010*/ 	.short	0x000d
        /*0012*/ 	.short	0x0048
        /*0014*/ 	.byte	0x00, 0xf4, 0x21, 0x00


	//----- nvinfo : EIATTR_KPARAM_INFO
	.align		4
.L_18:
        /*0018*/ 	.byte	0x04, 0x17
        /*001a*/ 	.short	(.L_20 - .L_19)
.L_19:
        /*001c*/ 	.word	0x00000000
        /*0020*/ 	.short	0x000c
        /*0022*/ 	.short	0x0040
        /*0024*/ 	.byte	0x00, 0xf4, 0x21, 0x00


	//----- nvinfo : EIATTR_KPARAM_INFO
	.align		4
.L_20:
        /*0028*/ 	.byte	0x04, 0x17
        /*002a*/ 	.short	(.L_22 - .L_21)
.L_21:
        /*002c*/ 	.word	0x00000000
        /*0030*/ 	.short	0x000b
        /*0032*/ 	.short	0x0038
        /*0034*/ 	.byte	0x00, 0xf0, 0x11, 0x00


	//----- nvinfo : EIATTR_KPARAM_INFO
	.align		4
.L_22:
        /*0038*/ 	.byte	0x04, 0x17
        /*003a*/ 	.short	(.L_24 - .L_23)
.L_23:
        /*003c*/ 	.word	0x00000000
        /*0040*/ 	.short	0x000a
        /*0042*/ 	.short	0x0034
        /*0044*/ 	.byte	0x00, 0xf0, 0x11, 0x00


	//----- nvinfo : EIATTR_KPARAM_INFO
	.align		4
.L_24:
        /*0048*/ 	.byte	0x04, 0x17
        /*004a*/ 	.short	(.L_26 - .L_25)
.L_25:
        /*004c*/ 	.word	0x00000000
        /*0050*/ 	.short	0x0009
        /*0052*/ 	.short	0x0030
        /*0054*/ 	.byte	0x00, 0xf0, 0x11, 0x00


	//----- nvinfo : EIATTR_KPARAM_INFO
	.align		4
.L_26:
        /*0058*/ 	.byte	0x04, 0x17
        /*005a*/ 	.short	(.L_28 - .L_27)
.L_27:
        /*005c*/ 	.word	0x00000000
        /*0060*/ 	.short	0x0008
        /*0062*/ 	.short	0x002c
        /*0064*/ 	.byte	0x00, 0xf0, 0x11, 0x00


	//----- nvinfo : EIATTR_KPARAM_INFO
	.align		4
.L_28:
        /*0068*/ 	.byte	0x04, 0x17
        /*006a*/ 	.short	(.L_30 - .L_29)
.L_29:
        /*006c*/ 	.word	0x00000000
        /*0070*/ 	.short	0x0007
        /*0072*/ 	.short	0x0028
        /*0074*/ 	.byte	0x00, 0xf0, 0x11, 0x00


	//----- nvinfo : EIATTR_KPARAM_INFO
	.align		4
.L_30:
        /*0078*/ 	.byte	0x04, 0x17
        /*007a*/ 	.short	(.L_32 - .L_31)
.L_31:
        /*007c*/ 	.word	0x00000000
        /*0080*/ 	.short	0x0006
        /*0082*/ 	.short	0x0024
        /*0084*/ 	.byte	0x00, 0xf0, 0x11, 0x00


	//----- nvinfo : EIATTR_KPARAM_INFO
	.align		4
.L_32:
        /*0088*/ 	.byte	0x04, 0x17
        /*008a*/ 	.short	(.L_34 - .L_33)
.L_33:
        /*008c*/ 	.word	0x00000000
        /*0090*/ 	.short	0x0005
        /*0092*/ 	.short	0x0020
        /*0094*/ 	.byte	0x00, 0xf0, 0x11, 0x00


	//----- nvinfo : EIATTR_KPARAM_INFO
	.align		4
.L_34:
        /*0098*/ 	.byte	0x04, 0x17
        /*009a*/ 	.short	(.L_36 - .L_35)
.L_35:
        /*009c*/ 	.word	0x00000000
        /*00a0*/ 	.short	0x0004
        /*00a2*/ 	.short	0x001c
        /*00a4*/ 	.byte	0x00, 0xf0, 0x11, 0x00


	//----- nvinfo : EIATTR_KPARAM_INFO
	.align		4
.L_36:
        /*00a8*/ 	.byte	0x04, 0x17
        /*00aa*/ 	.short	(.L_38 - .L_37)
.L_37:
        /*00ac*/ 	.word	0x00000000
        /*00b0*/ 	.short	0x0003
        /*00b2*/ 	.short	0x0018
        /*00b4*/ 	.byte	0x00, 0xf0, 0x11, 0x00


	//----- nvinfo : EIATTR_KPARAM_INFO
	.align		4
.L_38:
        /*00b8*/ 	.byte	0x04, 0x17
        /*00ba*/ 	.short	(.L_40 - .L_39)
.L_39:
        /*00bc*/ 	.word	0x00000000
        /*00c0*/ 	.short	0x0002
        /*00c2*/ 	.short	0x0010
        /*00c4*/ 	.byte	0x00, 0xf4, 0x21, 0x00


	//----- nvinfo : EIATTR_KPARAM_INFO
	.align		4
.L_40:
        /*00c8*/ 	.byte	0x04, 0x17
        /*00ca*/ 	.short	(.L_42 - .L_41)
.L_41:
        /*00cc*/ 	.word	0x00000000
        /*00d0*/ 	.short	0x0001
        /*00d2*/ 	.short	0x0008
        /*00d4*/ 	.byte	0x00, 0xf4, 0x21, 0x00


	//----- nvinfo : EIATTR_KPARAM_INFO
	.align		4
.L_42:
        /*00d8*/ 	.byte	0x04, 0x17
        /*00da*/ 	.short	(.L_44 - .L_43)
.L_43:
        /*00dc*/ 	.word	0x00000000
        /*00e0*/ 	.short	0x0000
        /*00e2*/ 	.short	0x0000
        /*00e4*/ 	.byte	0x00, 0xf4, 0x21, 0x00


	//----- nvinfo : EIATTR_AT_ENTRY_FRAGMENTS
	.align		4
.L_44:
        /*00e8*/ 	.byte	0x04, 0x4f
        /*00ea*/ 	.short	(.L_46 - .L_45)


	//   ....[0]....
.L_45:
        /*00ec*/ 	.word	0x00000004


	//----- nvinfo : EIATTR_RESERVED_SMEM_USED
	.align		4
.L_46:
        /*00f0*/ 	.byte	0x01, 0x41
	.zero		2


	//----- nvinfo : EIATTR_SPARSE_MMA_MASK
	.align		4
        /*00f4*/ 	.byte	0x03, 0x50
        /*00f6*/ 	.short	0x0000


	//----- nvinfo : EIATTR_TCGEN05_1CTA_USED
	.align		4
        /*00f8*/ 	.byte	0x01, 0x51
	.zero		2


	//----- nvinfo : EIATTR_MAXREG_COUNT
	.align		4
        /*00fc*/ 	.byte	0x03, 0x1b
        /*00fe*/ 	.short	0x00ff


	//----- nvinfo : EIATTR_NUM_BARRIERS
	.align		4
        /*0100*/ 	.byte	0x02, 0x4c
        /*0102*/ 	.byte	0x01
	.zero		1


	//----- nvinfo : EIATTR_INT_WARP_WIDE_INSTR_OFFSETS
	.align		4
        /*0104*/ 	.byte	0x04, 0x31
        /*0106*/ 	.short	(.L_48 - .L_47)


	//   ....[0]....
.L_47:
        /*0108*/ 	.word	0x00001fe0


	//   ....[1]....
        /*010c*/ 	.word	0x00002000


	//   ....[2]....
        /*0110*/ 	.word	0x000036c0


	//   ....[3]....
        /*0114*/ 	.word	0x00008140


	//   ....[4]....
        /*0118*/ 	.word	0x00008190


	//----- nvinfo : EIATTR_COOP_GROUP_MASK_REGIDS
	.align		4
.L_48:
        /*011c*/ 	.byte	0x04, 0x29
        /*011e*/ 	.short	(.L_50 - .L_49)


	//   ....[0]....
.L_49:
        /*0120*/ 	.word	0xffffffff


	//   ....[1]....
        /*0124*/ 	.word	0xffffffff


	//   ....[2]....
        /*0128*/ 	.word	0xffffffff


	//   ....[3]....
        /*012c*/ 	.word	0xffffffff


	//----- nvinfo : EIATTR_COOP_GROUP_INSTR_OFFSETS
	.align		4
.L_50:
        /*0130*/ 	.byte	0x04, 0x28
        /*0132*/ 	.short	(.L_52 - .L_51)


	//   ....[0]....
.L_51:
        /*0134*/ 	.word	0x00000060


	//   ....[1]....
        /*0138*/ 	.word	0x00000320


	//   ....[2]....
        /*013c*/ 	.word	0x00007fd0


	//   ....[3]....
        /*0140*/ 	.word	0x00008240


	//----- nvinfo : EIATTR_VRC_CTA_INIT_COUNT
	.align		4
.L_52:
        /*0144*/ 	.byte	0x02, 0x4a
        /*0146*/ 	.byte	0x80
	.zero		1


	//----- nvinfo : EIATTR_MBARRIER_INSTR_OFFSETS
	.align		4
        /*0148*/ 	.byte	0x04, 0x39
        /*014a*/ 	.short	(.L_54 - .L_53)


	//   ....[0]....
.L_53:
        /*014c*/ 	.word	0x000021c0
        /*0150*/ 	.word	0x000000ff
        /*0154*/ 	.word	0x00000000
        /*0158*/ 	.short	0x0100
        /*015a*/ 	.byte	0x0d
	.zero		1


	//   ....[1]....
        /*015c*/ 	.word	0x000036e0
        /*0160*/ 	.word	0x000000ff
        /*0164*/ 	.word	0x00003008
        /*0168*/ 	.short	0x0100
        /*016a*/ 	.byte	0x0f
	.zero		1


	//   ....[2]....
        /*016c*/ 	.word	0x000043f0
        /*0170*/ 	.word	0x000000ff
        /*0174*/ 	.word	0x00000000
        /*0178*/ 	.short	0x010a
        /*017a*/ 	.byte	0x0d
	.zero		1


	//   ....[3]....
        /*017c*/ 	.word	0x00005690
        /*0180*/ 	.word	0x000000ff
        /*0184*/ 	.word	0x00000000
        /*0188*/ 	.short	0x010a
        /*018a*/ 	.byte	0x0d
	.zero		1


	//   ....[4]....
        /*018c*/ 	.word	0x000057c0
        /*0190*/ 	.word	0x000000ff
        /*0194*/ 	.word	0x00003000
        /*0198*/ 	.short	0x0108
        /*019a*/ 	.byte	0x0f
	.zero		1


	//   ....[5]....
        /*019c*/ 	.word	0x000058a0
        /*01a0*/ 	.word	0x000000ff
        /*01a4*/ 	.word	0x00003008
        /*01a8*/ 	.short	0x0108
        /*01aa*/ 	.byte	0x0f
	.zero		1


	//   ....[6]....
        /*01ac*/ 	.word	0x00008260
        /*01b0*/ 	.word	0x000000ff
        /*01b4*/ 	.word	0x00000000
        /*01b8*/ 	.short	0x010a
        /*01ba*/ 	.byte	0x0d
	.zero		1


	//   ....[7]....
        /*01bc*/ 	.word	0x00008290
        /*01c0*/ 	.word	0x000000ff
        /*01c4*/ 	.word	0x00000000
        /*01c8*/ 	.short	0x010a
        /*01ca*/ 	.byte	0x0d
	.zero		1


	//----- nvinfo : EIATTR_NUM_MBARRIERS
	.align		4
.L_54:
        /*01cc*/ 	.byte	0x03, 0x38
        /*01ce*/ 	.short	0x0002


	//----- nvinfo : EIATTR_EXIT_INSTR_OFFSETS
	.align		4
        /*01d0*/ 	.byte	0x04, 0x1c
        /*01d2*/ 	.short	(.L_56 - .L_55)


	//   ....[0]....
.L_55:
        /*01d4*/ 	.word	0x00008250


	//----- nvinfo : EIATTR_REQNTID
	.align		4
.L_56:
        /*01d8*/ 	.byte	0x04, 0x10
        /*01da*/ 	.short	(.L_58 - .L_57)
.L_57:
        /*01dc*/ 	.word	0x00000080
        /*01e0*/ 	.word	0x00000001
        /*01e4*/ 	.word	0x00000001


	//----- nvinfo : EIATTR_CRS_STACK_SIZE
	.align		4
.L_58:
        /*01e8*/ 	.byte	0x04, 0x1e
        /*01ea*/ 	.short	(.L_60 - .L_59)
.L_59:
        /*01ec*/ 	.word	0x00000000


	//----- nvinfo : EIATTR_CBANK_PARAM_SIZE
	.align		4
.L_60:
        /*01f0*/ 	.byte	0x03, 0x19
        /*01f2*/ 	.short	0x0050


	//----- nvinfo : EIATTR_PARAM_CBANK
	.align		4
        /*01f4*/ 	.byte	0x04, 0x0a
        /*01f6*/ 	.short	(.L_62 - .L_61)
	.align		4
.L_61:
        /*01f8*/ 	.word	index@(.nv.constant0.matmul_kernel)
        /*01fc*/ 	.short	0x0380
        /*01fe*/ 	.short	0x0050


	//----- nvinfo : EIATTR_SW_WAR
	.align		4
.L_62:
        /*0200*/ 	.byte	0x04, 0x36
        /*0202*/ 	.short	(.L_64 - .L_63)
.L_63:
        /*0204*/ 	.word	0x00000008
.L_64:


//--------------------- .nv.compat                --------------------------
	.section	.nv.compat,"",@"SHT_CUDA_COMPAT_INFO"
	.align	4
        /*0000*/ 	.byte	0x02, 0x02, 0x02, 0x00, 0x02, 0x05, 0x05, 0x00, 0x02, 0x03, 0x00, 0x00, 0x02, 0x06, 0x01, 0x00


//--------------------- .nv.callgraph             --------------------------
	.section	.nv.callgraph,"",@"SHT_CUDA_CALLGRAPH"
	.align	4
	.sectionentsize	8
	.align		4
        /*0000*/ 	.word	0x00000000
	.align		4
        /*0004*/ 	.word	0xffffffff
	.align		4
        /*0008*/ 	.word	0x00000000
	.align		4
        /*000c*/ 	.word	0xfffffffe
	.align		4
        /*0010*/ 	.word	0x00000000
	.align		4
        /*0014*/ 	.word	0xfffffffd
	.align		4
        /*0018*/ 	.word	0x00000000
	.align		4
        /*001c*/ 	.word	0xfffffffc


//--------------------- .text.matmul_kernel       --------------------------
	.section	.text.matmul_kernel,"ax",@progbits
	.align	128
        .global         matmul_kernel
        .type           matmul_kernel,@function
        .size           matmul_kernel,(.L_x_20 - matmul_kernel)
        .other          matmul_kernel,@"STO_CUDA_ENTRY STV_DEFAULT"
matmul_kernel:
.text.matmul_kernel:
[----:B------:R-:W0:Y:S01]  /*0000*/  LDC R1, c[0x0][0x37c] ;  /* 0x0000df00ff017b82 */ /* 0x000e220000000800 */
[----:B------:R-:W1:Y:S01]  /*0010*/  S2R R73, SR_TID.X ;  /* 0x0000000000497919 */ /* 0x000e620000002100 */
[----:B------:R-:W2:Y:S01]  /*0020*/  LDCU.64 UR16, c[0x0][0x358] ;  /* 0x00006b00ff1077ac */ /* 0x000ea20008000a00 */
[----:B-1----:R-:W-:-:S13]  /*0030*/  ISETP.GE.U32.AND P1, PT, R73, 0x20, PT ;  /* 0x000000204900780c */ /* 0x002fda0003f26070 */
[----:B--2---:R-:W-:Y:S05]  /*0040*/  @P1 BRA `(.L_x_0) ;  /* 0x0000000000b81947 */ /* 0x004fea0003800000 */
[----:B------:R-:W1:Y:S01]  /*0050*/  S2UR UR6, SR_CgaCtaId ;  /* 0x00000000000679c3 */ /* 0x000e620000008800 */
[----:B------:R-:W-:Y:S01]  /*0060*/  NOP ;  /* 0x0000000000007918 */ /* 0x000fe20000000000 */
[----:B------:R-:W-:Y:S02]  /*0070*/  UMOV UR4, 0x40 ;  /* 0x0000004000047882 */ /* 0x000fe40000000000 */
[----:B-1----:R-:W-:-:S09]  /*0080*/  ULEA UR4, UR6, UR4, 0x18 ;  /* 0x0000000406047291 */ /* 0x002fd2000f8ec0ff */
[----:B------:R-:W1:Y:S01]  /*0090*/  LDS.U8 R0, [UR4] ;  /* 0x00000004ff007984 */ /* 0x000e620008000000 */
[----:B------:R-:W-:Y:S02]  /*00a0*/  UMOV UR4, 0x400 ;  /* 0x0000040000047882 */ /* 0x000fe40000000000 */
[----:B------:R-:W-:Y:S01]  /*00b0*/  ULEA UR4, UR6, UR4, 0x18 ;  /* 0x0000000406047291 */ /* 0x000fe2000f8ec0ff */
[----:B-1----:R-:W-:-:S13]  /*00c0*/  ISETP.NE.AND P0, PT, R0, RZ, PT ;  /* 0x000000ff0000720c */ /* 0x002fda0003f05270 */
[----:B------:R-:W-:Y:S05]  /*00d0*/  @P0 BRA `(.L_x_1) ;  /* 0x00000000007c0947 */ /* 0x000fea0003800000 */
[----:B------:R-:W-:-:S13]  /*00e0*/  ELECT P0, URZ, PT ;  /* 0x0000000000ff782f */ /* 0x000fda0003800000 */
[----:B------:R-:W-:Y:S05]  /*00f0*/  @!P0 BRA `(.L_x_2) ;  /* 0x0000000000848947 */ /* 0x000fea0003800000 */
[----:B------:R-:W-:Y:S01]  /*0100*/  UMOV UR5, 0x4 ;  /* 0x0000000400057882 */ /* 0x000fe20000000000 */
[----:B------:R-:W-:Y:S02]  /*0110*/  IMAD.MOV.U32 R4, RZ, RZ, 0x1 ;  /* 0x00000001ff047424 */ /* 0x000fe400078e00ff */
[----:B------:R-:W-:Y:S02]  /*0120*/  IMAD.MOV.U32 R5, RZ, RZ, 0xf ;  /* 0x0000000fff057424 */ /* 0x000fe400078e00ff */
[----:B------:R-:W-:Y:S04]  /*0130*/  DEPBAR.LE SB1, 0x36 ;  /* 0x00009d800000791a */ /* 0x000fe80000000000 */
[----:B------:R-:W1:Y:S02]  /*0140*/  UTCATOMSWS.FIND_AND_SET.ALIGN UP0, UR5, UR5 ;  /* 0x00000005000575e3 */ /* 0x000e640008000800 */
[----:B-1----:R-:W-:-:S04]  /*0150*/  PLOP3.LUT P0, PT, PT, PT, UP0, 0x80, 0x8 ;  /* 0x000000000008781c */ /* 0x002fc80003f0f008 */
[----:B------:R-:W-:-:S04]  /*0160*/  SEL R0, RZ, 0xffffffff, !P0 ;  /* 0xffffffffff007807 */ /* 0x000fc80004000000 */
[----:B------:R-:W-:Y:S01]  /*0170*/  ISETP.NE.AND P0, PT, R0, RZ, PT ;  /* 0x000000ff0000720c */ /* 0x000fe20003f05270 */
[----:B------:R-:W-:-:S12]  /*0180*/  IMAD.U32 R0, RZ, RZ, UR5 ;  /* 0x00000005ff007e24 */ /* 0x000fd8000f8e00ff */
[----:B------:R-:W-:Y:S05]  /*0190*/  @P0 BRA `(.L_x_3) ;  /* 0x0000000000240947 */ /* 0x000fea0003800000 */
.L_x_4:
[----:B------:R-:W-:Y:S05]  /*01a0*/  NANOSLEEP 0x64 ;  /* 0x000000640000795d */ /* 0x000fea0003800000 */
[----:B------:R-:W-:-:S05]  /*01b0*/  UMOV UR5, 0x4 ;  /* 0x0000000400057882 */ /* 0x000fca0000000000 */
[----:B------:R-:W-:Y:S04]  /*01c0*/  DEPBAR.LE SB1, 0x36 ;  /* 0x00009d800000791a */ /* 0x000fe80000000000 */
[----:B------:R-:W1:Y:S02]  /*01d0*/  UTCATOMSWS.FIND_AND_SET.ALIGN UP0, UR5, UR5 ;  /* 0x00000005000575e3 */ /* 0x000e640008000800 */
[----:B-1----:R-:W-:-:S04]  /*01e0*/  PLOP3.LUT P0, PT, PT, PT, UP0, 0x80, 0x8 ;  /* 0x000000000008781c */ /* 0x002fc80003f0f008 */
[----:B------:R-:W-:-:S04]  /*01f0*/  SEL R0, RZ, 0xffffffff, !P0 ;  /* 0xffffffffff007807 */ /* 0x000fc80004000000 */
[----:B------:R-:W-:Y:S01]  /*0200*/  ISETP.NE.AND P0, PT, R0, RZ, PT ;  /* 0x000000ff0000720c */ /* 0x000fe20003f05270 */
[----:B------:R-:W-:-:S12]  /*0210*/  IMAD.U32 R0, RZ, RZ, UR5 ;  /* 0x00000005ff007e24 */ /* 0x000fd8000f8e00ff */
[----:B------:R-:W-:Y:S05]  /*0220*/  @!P0 BRA `(.L_x_4) ;  /* 0xfffffffc00dc8947 */ /* 0x000fea000383ffff */
.L_x_3:
[C---:B------:R-:W-:Y:S01]  /*0230*/  VIADD R3, R0.reuse, 0x10 ;  /* 0x0000001000037836 */ /* 0x040fe20000000000 */
[----:B------:R-:W-:Y:S01]  /*0240*/  UMOV UR5, 0x50 ;  /* 0x0000005000057882 */ /* 0x000fe20000000000 */
[----:B------:R-:W-:Y:S01]  /*0250*/  SHF.L.U32 R2, R5, R0, RZ ;  /* 0x0000000005027219 */ /* 0x000fe200000006ff */
[----:B------:R-:W-:Y:S01]  /*0260*/  ULEA UR5, UR6, UR5, 0x18 ;  /* 0x0000000506057291 */ /* 0x000fe2000f8ec0ff */
[----:B------:R-:W-:Y:S01]  /*0270*/  IMAD.SHL.U32 R0, R0, 0x20, RZ ;  /* 0x0000002000007824 */ /* 0x000fe200078e00ff */
[----:B------:R-:W-:-:S04]  /*0280*/  SHF.L.U32 R3, R4, R3, RZ ;  /* 0x0000000304037219 */ /* 0x000fc800000006ff */
[----:B------:R-:W-:-:S05]  /*0290*/  LOP3.LUT R2, R3, R2, RZ, 0xfc, !PT ;  /* 0x0000000203027212 */ /* 0x000fca00078efcff */
[----:B------:R1:W-:Y:S04]  /*02a0*/  ATOMS.OR RZ, [UR5], R2 ;  /* 0x00000002ffff798c */ /* 0x0003e8000b000005 */
[----:B------:R1:W-:Y:S01]  /*02b0*/  STS [UR4], R0 ;  /* 0x00000000ff007988 */ /* 0x0003e20008000804 */
[----:B------:R-:W-:Y:S05]  /*02c0*/  BRA `(.L_x_2) ;  /* 0x0000000000107947 */ /* 0x000fea0003800000 */
.L_x_1:
[----:B------:R-:W-:Y:S01]  /*02d0*/  IMAD.MOV.U32 R0, RZ, RZ, -0x1 ;  /* 0xffffffffff007424 */ /* 0x000fe200078e00ff */
[----:B------:R-:W-:-:S04]  /*02e0*/  MOV R2, 0x310 ;  /* 0x0000031000027802 */ /* 0x000fc80000000f00 */
[----:B------:R1:W-:Y:S03]  /*02f0*/  STS [UR4], R0 ;  /* 0x00000000ff007988 */ /* 0x0003e60008000804 */
[----:B01----:R-:W-:Y:S05]  /*0300*/  CALL.REL.NOINC `($__internal_1_$__cuda_sm10x_tcgen05_guardrail_trap_phase_invalid_during_alloc) ;  /* 0x0000007c00f87944 */ /* 0x003fea0003c00000 */
.L_x_2:
[----:B------:R-:W-:Y:S05]  /*0310*/  WARPSYNC.ALL ;  /* 0x0000000000007948 */ /* 0x000fea0003800000 */
[----:B------:R-:W-:Y:S01]  /*0320*/  NOP ;  /* 0x0000000000007918 */ /* 0x000fe20000000000 */
.L_x_0:
[----:B------:R-:W2:Y:S01]  /*0330*/  LDC.64 R52, c[0x0][0x398] ;  /* 0x0000e600ff347b82 */ /* 0x000ea20000000a00 */
[----:B------:R-:W3:Y:S01]  /*0340*/  S2R R5, SR_CTAID.X ;  /* 0x0000000000057919 */ /* 0x000ee20000002500 */
[----:B------:R-:W-:Y:S01]  /*0350*/  UMOV UR4, 0x400 ;  /* 0x0000040000047882 */ /* 0x000fe20000000000 */
[----:B------:R-:W4:Y:S01]  /*0360*/  LDCU UR6, c[0x0][0x3a4] ;  /* 0x00007480ff0677ac */ /* 0x000f220008000800 */
[----:B------:R-:W-:Y:S02]  /*0370*/  SHF.R.U32.HI R71, RZ, 0x6, R73 ;  /* 0x00000006ff477819 */ /* 0x000fe40000011649 */
[----:B------:R-:W-:Y:S01]  /*0380*/  PRMT R120, RZ, 0x7610, R120 ;  /* 0x00007610ff787816 */ /* 0x000fe20000000078 */
[----:B------:R-:W1:Y:S01]  /*0390*/  LDCU.128 UR20, c[0x0][0x380] ;  /* 0x00007000ff1477ac */ /* 0x000e620008000c00 */
[----:B------:R-:W5:Y:S01]  /*03a0*/  S2UR UR5, SR_CgaCtaId ;  /* 0x00000000000579c3 */ /* 0x000f620000008800 */
[----:B------:R-:W-:Y:S01]  /*03b0*/  SGXT.U32 R71, R71, 0x1 ;  /* 0x000000014747781a */ /* 0x000fe20000000000 */
[----:B------:R-:W-:-:S06]  /*03c0*/  UMOV UR7, 0x1 ;  /* 0x0000000100077882 */ /* 0x000fcc0000000000 */
[----:B------:R-:W0:Y:S01]  /*03d0*/  LDC.64 R82, c[0x0][0x3a8] ;  /* 0x0000ea00ff527b82 */ /* 0x000e220000000a00 */
[----:B-12---:R-:W-:-:S07]  /*03e0*/  VIADD R0, R53, 0x7f ;  /* 0x0000007f35007836 */ /* 0x006fce0000000000 */
[----:B------:R-:W1:Y:S01]  /*03f0*/  LDC R126, c[0x0][0x3a0] ;  /* 0x0000e800ff7e7b82 */ /* 0x000e620000000800 */
[----:B------:R-:W-:Y:S01]  /*0400*/  SHF.R.S32.HI R3, RZ, 0x1f, R0 ;  /* 0x0000001fff037819 */ /* 0x000fe20000011400 */
[----:B-----5:R-:W-:-:S03]  /*0410*/  ULEA UR15, UR5, UR4, 0x18 ;  /* 0x00000004050f7291 */ /* 0x020fc6000f8ec0ff */
[----:B------:R-:W-:Y:S02]  /*0420*/  LEA.HI R3, R3, R0, RZ, 0x7 ;  /* 0x0000000003037211 */ /* 0x000fe400078f38ff */
[----:B---3--:R-:W-:Y:S01]  /*0430*/  IABS R8, R5 ;  /* 0x0000000500087213 */ /* 0x008fe20000000000 */
[----:B------:R-:W-:Y:S01]  /*0440*/  UIADD3 UR10, UPT, UPT, UR15, 0x3000, URZ ;  /* 0x000030000f0a7890 */ /* 0x000fe2000fffe0ff */
[----:B------:R-:W-:-:S05]  /*0450*/  SHF.R.S32.HI R3, RZ, 0x7, R3 ;  /* 0x00000007ff037819 */ /* 0x000fca0000011403 */
[----:B------:R-:W-:-:S05]  /*0460*/  IMAD.SHL.U32 R4, R3, 0x8, RZ ;  /* 0x0000000803047824 */ /* 0x000fca00078e00ff */
[-C--:B------:R-:W-:Y:S02]  /*0470*/  IABS R7, R4.reuse ;  /* 0x0000000400077213 */ /* 0x080fe40000000000 */
[----:B------:R-:W-:Y:S02]  /*0480*/  IABS R10, R4 ;  /* 0x00000004000a7213 */ /* 0x000fe40000000000 */
[----:B------:R-:W2:Y:S08]  /*0490*/  I2F.RP R0, R7 ;  /* 0x0000000700007306 */ /* 0x000eb00000209400 */
[----:B--2---:R-:W2:Y:S02]  /*04a0*/  MUFU.RCP R0, R0 ;  /* 0x0000000000007308 */ /* 0x004ea40000001000 */
[----:B--2---:R-:W-:-:S02]  /*04b0*/  VIADD R2, R0, 0xffffffe ;  /* 0x0ffffffe00027836 */ /* 0x004fc40000000000 */
[----:B------:R-:W-:Y:S01]  /*04c0*/  IMAD.MOV R0, RZ, RZ, -R10 ;  /* 0x000000ffff007224 */ /* 0x000fe200078e0a0a */
[----:B------:R-:W-:-:S03]  /*04d0*/  IABS R10, R52 ;  /* 0x00000034000a7213 */ /* 0x000fc60000000000 */
[----:B------:R2:W3:Y:S02]  /*04e0*/  F2I.FTZ.U32.TRUNC.NTZ R3, R2 ;  /* 0x0000000200037305 */ /* 0x0004e4000021f000 */
[----:B--2---:R-:W-:Y:S02]  /*04f0*/  IMAD.MOV.U32 R2, RZ, RZ, RZ ;  /* 0x000000ffff027224 */ /* 0x004fe400078e00ff */
[----:B---3--:R-:W-:-:S04]  /*0500*/  IMAD.MOV R6, RZ, RZ, -R3 ;  /* 0x000000ffff067224 */ /* 0x008fc800078e0a03 */
[----:B------:R-:W-:Y:S02]  /*0510*/  IMAD R9, R6, R7, RZ ;  /* 0x0000000706097224 */ /* 0x000fe400078e02ff */
[----:B------:R-:W-:Y:S02]  /*0520*/  IMAD.MOV.U32 R6, RZ, RZ, R8 ;  /* 0x000000ffff067224 */ /* 0x000fe400078e0008 */
[----:B------:R-:W-:-:S06]  /*0530*/  IMAD.HI.U32 R3, R3, R9, R2 ;  /* 0x0000000903037227 */ /* 0x000fcc00078e0002 */
[----:B------:R-:W-:-:S04]  /*0540*/  IMAD.HI.U32 R3, R3, R6, RZ ;  /* 0x0000000603037227 */ /* 0x000fc800078e00ff */
[----:B------:R-:W-:Y:S01]  /*0550*/  IMAD R0, R3, R0, R6 ;  /* 0x0000000003007224 */ /* 0x000fe200078e0206 */
[----:B------:R-:W-:Y:S04]  /*0560*/  BAR.SYNC.DEFER_BLOCKING 0x0 ;  /* 0x0000000000007b1d */ /* 0x000fe80000010000 */
[----:B------:R-:W-:-:S13]  /*0570*/  ISETP.GT.U32.AND P2, PT, R7, R0, PT ;  /* 0x000000000700720c */ /* 0x000fda0003f44070 */
[----:B------:R-:W-:Y:S02]  /*0580*/  @!P2 IMAD.IADD R0, R0, 0x1, -R7 ;  /* 0x000000010000a824 */ /* 0x000fe400078e0a07 */
[----:B------:R-:W-:Y:S01]  /*0590*/  @!P2 VIADD R3, R3, 0x1 ;  /* 0x000000010303a836 */ /* 0x000fe20000000000 */
[----:B------:R-:W-:Y:S02]  /*05a0*/  ISETP.NE.AND P2, PT, R4, RZ, PT ;  /* 0x000000ff0400720c */ /* 0x000fe40003f45270 */
[----:B------:R-:W-:Y:S02]  /*05b0*/  ISETP.GE.U32.AND P0, PT, R0, R7, PT ;  /* 0x000000070000720c */ /* 0x000fe40003f06070 */
[----:B------:R-:W-:-:S04]  /*05c0*/  LOP3.LUT R0, R5, R4, RZ, 0x3c, !PT ;  /* 0x0000000405007212 */ /* 0x000fc800078e3cff */
[----:B------:R-:W-:Y:S01]  /*05d0*/  ISETP.GE.AND P3, PT, R0, RZ, PT ;  /* 0x000000ff0000720c */ /* 0x000fe20003f66270 */
[----:B------:R-:W-:-:S06]  /*05e0*/  VIADD R0, R52, 0x3f ;  /* 0x0000003f34007836 */ /* 0x000fcc0000000000 */
[----:B------:R-:W-:-:S04]  /*05f0*/  @P0 VIADD R3, R3, 0x1 ;  /* 0x0000000103030836 */ /* 0x000fc80000000000 */
[----:B------:R-:W-:Y:S01]  /*0600*/  IMAD.MOV.U32 R2, RZ, RZ, R3 ;  /* 0x000000ffff027224 */ /* 0x000fe200078e0003 */
[----:B------:R-:W-:-:S03]  /*0610*/  SHF.R.S32.HI R3, RZ, 0x1f, R0 ;  /* 0x0000001fff037819 */ /* 0x000fc60000011400 */
[----:B------:R-:W-:Y:S01]  /*0620*/  @!P3 IMAD.MOV R2, RZ, RZ, -R2 ;  /* 0x000000ffff02b224 */ /* 0x000fe200078e0a02 */
[----:B------:R-:W-:Y:S02]  /*0630*/  @!P2 LOP3.LUT R2, RZ, R4, RZ, 0x33, !PT ;  /* 0x00000004ff02a212 */ /* 0x000fe400078e33ff */
[----:B------:R-:W-:-:S03]  /*0640*/  LEA.HI R3, R3, R0, RZ, 0x6 ;  /* 0x0000000003037211 */ /* 0x000fc600078f30ff */
[----:B------:R-:W-:Y:S02]  /*0650*/  IMAD.SHL.U32 R11, R2, 0x8, RZ ;  /* 0x00000008020b7824 */ /* 0x000fe400078e00ff */
[----:B------:R-:W-:-:S03]  /*0660*/  IMAD.MOV R2, RZ, RZ, -R2 ;  /* 0x000000ffff027224 */ /* 0x000fc600078e0a02 */
[----:B------:R-:W-:Y:S01]  /*0670*/  LEA.HI.SX32 R3, R3, -R11, 0x1a ;  /* 0x8000000b03037211 */ /* 0x000fe200078fd2ff */
[----:B------:R-:W-:Y:S02]  /*0680*/  IMAD R12, R4, R2, R5 ;  /* 0x00000002040c7224 */ /* 0x000fe400078e0205 */
[----:B------:R-:W-:Y:S01]  /*0690*/  IMAD.MOV.U32 R2, RZ, RZ, RZ ;  /* 0x000000ffff027224 */ /* 0x000fe200078e00ff */
[----:B------:R-:W-:Y:S02]  /*06a0*/  VIMNMX R9, PT, PT, R3, 0x8, PT ;  /* 0x0000000803097848 */ /* 0x000fe40003fe0100 */
[----:B------:R-:W-:Y:S02]  /*06b0*/  IABS R4, R12 ;  /* 0x0000000c00047213 */ /* 0x000fe40000000000 */
[-C--:B------:R-:W-:Y:S02]  /*06c0*/  IABS R8, R9.reuse ;  /* 0x0000000900087213 */ /* 0x080fe40000000000 */
[----:B------:R-:W-:-:S02]  /*06d0*/  IABS R6, R9 ;  /* 0x0000000900067213 */ /* 0x000fc40000000000 */
[----:B------:R-:W2:Y:S08]  /*06e0*/  I2F.RP R0, R8 ;  /* 0x0000000800007306 */ /* 0x000eb00000209400 */
[----:B--2---:R-:W2:Y:S02]  /*06f0*/  MUFU.RCP R0, R0 ;  /* 0x0000000000007308 */ /* 0x004ea40000001000 */
[----:B--2---:R-:W-:Y:S01]  /*0700*/  VIADD R3, R0, 0xffffffe ;  /* 0x0ffffffe00037836 */ /* 0x004fe20000000000 */
[----:B------:R-:W-:-:S05]  /*0710*/  IABS R0, R53 ;  /* 0x0000003500007213 */ /* 0x000fca0000000000 */
[----:B------:R-:W2:Y:S02]  /*0720*/  F2I.FTZ.U32.TRUNC.NTZ R3, R3 ;  /* 0x0000000300037305 */ /* 0x000ea4000021f000 */
[----:B--2---:R-:W-:-:S04]  /*0730*/  IMAD.MOV R7, RZ, RZ, -R3 ;  /* 0x000000ffff077224 */ /* 0x004fc800078e0a03 */
[----:B------:R-:W-:Y:S02]  /*0740*/  IMAD R5, R7, R8, RZ ;  /* 0x0000000807057224 */ /* 0x000fe400078e02ff */
[----:B------:R-:W2:Y:S02]  /*0750*/  I2F.RP R7, R0 ;  /* 0x0000000000077306 */ /* 0x000ea40000209400 */
[----:B------:R-:W-:-:S04]  /*0760*/  IMAD.HI.U32 R2, R3, R5, R2 ;  /* 0x0000000503027227 */ /* 0x000fc800078e0002 */
[----:B------:R-:W-:Y:S02]  /*0770*/  IMAD.MOV.U32 R3, RZ, RZ, R4 ;  /* 0x000000ffff037224 */ /* 0x000fe400078e0004 */
[----:B------:R-:W-:Y:S02]  /*0780*/  IMAD.MOV R4, RZ, RZ, -R6 ;  /* 0x000000ffff047224 */ /* 0x000fe400078e0a06 */
[----:B------:R-:W-:Y:S01]  /*0790*/  IMAD.HI.U32 R2, R2, R3, RZ ;  /* 0x0000000302027227 */ /* 0x000fe200078e00ff */
[----:B------:R-:W3:Y:S03]  /*07a0*/  I2F.RP R6, R10 ;  /* 0x0000000a00067306 */ /* 0x000ee60000209400 */
[----:B------:R-:W-:-:S05]  /*07b0*/  IMAD R3, R2, R4, R3 ;  /* 0x0000000402037224 */ /* 0x000fca00078e0203 */
[----:B------:R-:W-:Y:S01]  /*07c0*/  ISETP.GT.U32.AND P2, PT, R8, R3, PT ;  /* 0x000000030800720c */ /* 0x000fe20003f44070 */
[----:B--2---:R-:W2:Y:S08]  /*07d0*/  MUFU.RCP R7, R7 ;  /* 0x0000000700077308 */ /* 0x004eb00000001000 */
[----:B---3--:R-:W3:Y:S04]  /*07e0*/  MUFU.RCP R6, R6 ;  /* 0x0000000600067308 */ /* 0x008ee80000001000 */
[----:B------:R-:W-:-:S02]  /*07f0*/  @!P2 IMAD.IADD R3, R3, 0x1, -R8 ;  /* 0x000000010303a824 */ /* 0x000fc400078e0a08 */
[----:B------:R-:W-:Y:S01]  /*0800*/  @!P2 VIADD R2, R2, 0x1 ;  /* 0x000000010202a836 */ /* 0x000fe20000000000 */
[----:B------:R-:W-:Y:S02]  /*0810*/  ISETP.NE.AND P2, PT, R9, RZ, PT ;  /* 0x000000ff0900720c */ /* 0x000fe40003f45270 */
[----:B------:R-:W-:Y:S01]  /*0820*/  ISETP.GE.U32.AND P0, PT, R3, R8, PT ;  /* 0x000000080300720c */ /* 0x000fe20003f06070 */
[----:B--2---:R-:W-:Y:S01]  /*0830*/  VIADD R4, R7, 0xffffffe ;  /* 0x0ffffffe07047836 */ /* 0x004fe20000000000 */
[----:B------:R-:W-:Y:S02]  /*0840*/  LOP3.LUT R3, R12, R9, RZ, 0x3c, !PT ;  /* 0x000000090c037212 */ /* 0x000fe400078e3cff */
[----:B------:R-:W-:Y:S01]  /*0850*/  SHF.R.U32.HI R7, RZ, 0x5, R73 ;  /* 0x00000005ff077819 */ /* 0x000fe20000011649 */
[----:B------:R2:W5:Y:S01]  /*0860*/  F2I.FTZ.U32.TRUNC.NTZ R5, R4 ;  /* 0x0000000400057305 */ /* 0x000562000021f000 */
[----:B------:R-:W-:Y:S01]  /*0870*/  ISETP.GE.AND P3, PT, R3, RZ, PT ;  /* 0x000000ff0300720c */ /* 0x000fe20003f66270 */
[----:B---3--:R-:W-:Y:S01]  /*0880*/  VIADD R3, R6, 0xffffffe ;  /* 0x0ffffffe06037836 */ /* 0x008fe20000000000 */
[----:B------:R-:W-:-:S05]  /*0890*/  SGXT.U32 R7, R7, 0x2 ;  /* 0x000000020707781a */ /* 0x000fca0000000000 */
[----:B------:R-:W-:Y:S01]  /*08a0*/  @P0 VIADD R2, R2, 0x1 ;  /* 0x0000000102020836 */ /* 0x000fe20000000000 */
[----:B------:R-:W3:Y:S01]  /*08b0*/  F2I.FTZ.U32.TRUNC.NTZ R3, R3 ;  /* 0x0000000300037305 */ /* 0x000ee2000021f000 */
[----:B--2---:R-:W-:Y:S02]  /*08c0*/  IMAD.MOV.U32 R4, RZ, RZ, RZ ;  /* 0x000000ffff047224 */ /* 0x004fe400078e00ff */
[----:B------:R-:W-:Y:S02]  /*08d0*/  IMAD.MOV.U32 R68, RZ, RZ, R2 ;  /* 0x000000ffff447224 */ /* 0x000fe400078e0002 */
[----:B-----5:R-:W-:Y:S02]  /*08e0*/  IMAD.MOV R13, RZ, RZ, -R5 ;  /* 0x000000ffff0d7224 */ /* 0x020fe400078e0a05 */
[----:B------:R-:W-:Y:S01]  /*08f0*/  @!P3 IMAD.MOV R68, RZ, RZ, -R68 ;  /* 0x000000ffff44b224 */ /* 0x000fe200078e0a44 */
[----:B------:R-:W-:Y:S02]  /*0900*/  @!P2 LOP3.LUT R68, RZ, R9, RZ, 0x33, !PT ;  /* 0x00000009ff44a212 */ /* 0x000fe400078e33ff */
[----:B------:R-:W-:-:S03]  /*0910*/  ISETP.NE.AND P2, PT, R52, RZ, PT ;  /* 0x000000ff3400720c */ /* 0x000fc60003f45270 */
[----:B------:R-:W-:Y:S02]  /*0920*/  IMAD.MOV R2, RZ, RZ, -R68 ;  /* 0x000000ffff027224 */ /* 0x000fe400078e0a44 */
[----:B------:R-:W-:Y:S02]  /*0930*/  IMAD.SHL.U32 R68, R68, 0x80, RZ ;  /* 0x0000008044447824 */ /* 0x000fe400078e00ff */
[----:B---3--:R-:W-:Y:S02]  /*0940*/  IMAD.MOV R6, RZ, RZ, -R3 ;  /* 0x000000ffff067224 */ /* 0x008fe400078e0a03 */
[----:B------:R-:W-:Y:S01]  /*0950*/  IMAD R2, R9, R2, R12 ;  /* 0x0000000209027224 */ /* 0x000fe200078e020c */
[----:B------:R-:W-:Y:S01]  /*0960*/  LOP3.LUT R44, R68, R7, RZ, 0xfc, !PT ;  /* 0x00000007442c7212 */ /* 0x000fe200078efcff */
[----:B------:R-:W-:Y:S02]  /*0970*/  IMAD R9, R13, R0, RZ ;  /* 0x000000000d097224 */ /* 0x000fe400078e02ff */
[----:B------:R-:W-:Y:S01]  /*0980*/  IMAD.MOV.U32 R7, RZ, RZ, R6 ;  /* 0x000000ffff077224 */ /* 0x000fe200078e0006 */
[----:B------:R-:W-:Y:S01]  /*0990*/  LOP3.LUT R8, R44, 0x4, RZ, 0xfc, !PT ;  /* 0x000000042c087812 */ /* 0x000fe200078efcff */
[----:B------:R-:W-:Y:S01]  /*09a0*/  IMAD.HI.U32 R4, R5, R9, R4 ;  /* 0x0000000905047227 */ /* 0x000fe200078e0004 */
[----:B------:R-:W-:-:S02]  /*09b0*/  LOP3.LUT R6, R73, 0x3f, RZ, 0xc0, !PT ;  /* 0x0000003f49067812 */ /* 0x000fc400078ec0ff */
[----:B------:R-:W-:Y:S01]  /*09c0*/  IABS R9, R8 ;  /* 0x0000000800097213 */ /* 0x000fe20000000000 */
[----:B------:R-:W-:Y:S01]  /*09d0*/  IMAD.IADD R5, R11, 0x1, R2 ;  /* 0x000000010b057824 */ /* 0x000fe200078e0202 */
[C---:B------:R-:W-:Y:S01]  /*09e0*/  LOP3.LUT R11, R44.reuse, 0x8, RZ, 0xfc, !PT ;  /* 0x000000082c0b7812 */ /* 0x040fe200078efcff */
[----:B------:R-:W-:Y:S01]  /*09f0*/  IMAD R7, R7, R10, RZ ;  /* 0x0000000a07077224 */ /* 0x000fe200078e02ff */
[C---:B------:R-:W-:Y:S01]  /*0a00*/  LOP3.LUT R12, R44.reuse, 0x10, RZ, 0xfc, !PT ;  /* 0x000000102c0c7812 */ /* 0x040fe200078efcff */
[----:B------:R-:W-:Y:S01]  /*0a10*/  IMAD.MOV.U32 R2, RZ, RZ, RZ ;  /* 0x000000ffff027224 */ /* 0x000fe200078e00ff */
[----:B------:R-:W-:Y:S02]  /*0a20*/  IABS R47, R11 ;  /* 0x0000000b002f7213 */ /* 0x000fe40000000000 */
[----:B------:R-:W-:Y:S01]  /*0a30*/  LOP3.LUT R26, R44, 0x7c, RZ, 0xfc, !PT ;  /* 0x0000007c2c1a7812 */ /* 0x000fe200078efcff */
[----:B------:R-:W-:Y:S01]  /*0a40*/  IMAD.HI.U32 R3, R3, R7, R2 ;  /* 0x0000000703037227 */ /* 0x000fe200078e0002 */
[----:B------:R-:W-:-:S02]  /*0a50*/  IABS R45, R44 ;  /* 0x0000002c002d7213 */ /* 0x000fc40000000000 */
[----:B------:R-:W-:Y:S01]  /*0a60*/  IABS R101, R26 ;  /* 0x0000001a00657213 */ /* 0x000fe20000000000 */
[----:B------:R-:W-:Y:S01]  /*0a70*/  IMAD R2, R5, 0x40, R6 ;  /* 0x0000004005027824 */ /* 0x000fe200078e0206 */
[----:B------:R-:W-:Y:S01]  /*0a80*/  LOP3.LUT R15, R44, 0xc, RZ, 0xfc, !PT ;  /* 0x0000000c2c0f7812 */ /* 0x000fe200078efcff */
[----:B------:R-:W-:Y:S01]  /*0a90*/  IMAD.HI.U32 R5, R4, R9, RZ ;  /* 0x0000000904057227 */ /* 0x000fe200078e00ff */
[----:B------:R-:W-:Y:S02]  /*0aa0*/  LOP3.LUT R14, R44, 0x14, RZ, 0xfc, !PT ;  /* 0x000000142c0e7812 */ /* 0x000fe400078efcff */
[----:B------:R-:W-:Y:S01]  /*0ab0*/  IABS R6, R2 ;  /* 0x0000000200067213 */ /* 0x000fe20000000000 */
[----:B------:R-:W-:Y:S01]  /*0ac0*/  IMAD.MOV R88, RZ, RZ, -R5 ;  /* 0x000000ffff587224 */ /* 0x000fe200078e0a05 */
[----:B------:R-:W-:Y:S01]  /*0ad0*/  ISETP.GE.AND P5, PT, R2, RZ, PT ;  /* 0x000000ff0200720c */ /* 0x000fe20003fa6270 */
[----:B------:R-:W-:Y:S01]  /*0ae0*/  IMAD.HI.U32 R5, R4, R47, RZ ;  /* 0x0000002f04057227 */ /* 0x000fe200078e00ff */
[----:B------:R-:W-:-:S02]  /*0af0*/  IABS R91, R15 ;  /* 0x0000000f005b7213 */ /* 0x000fc40000000000 */
[----:B------:R-:W-:Y:S01]  /*0b00*/  ISETP.GE.AND P3, PT, R11, RZ, PT ;  /* 0x000000ff0b00720c */ /* 0x000fe20003f66270 */
[----:B------:R-:W-:Y:S01]  /*0b10*/  IMAD.HI.U32 R3, R3, R6, RZ ;  /* 0x0000000603037227 */ /* 0x000fe200078e00ff */
[----:B------:R-:W-:Y:S02]  /*0b20*/  IABS R11, R14 ;  /* 0x0000000e000b7213 */ /* 0x000fe40000000000 */
[C---:B------:R-:W-:Y:S01]  /*0b30*/  LOP3.LUT R19, R44.reuse, 0x18, RZ, 0xfc, !PT ;  /* 0x000000182c137812 */ /* 0x040fe200078efcff */
[----:B------:R-:W-:Y:S01]  /*0b40*/  IMAD.MOV R5, RZ, RZ, -R5 ;  /* 0x000000ffff057224 */ /* 0x000fe200078e0a05 */
[----:B------:R-:W-:Y:S01]  /*0b50*/  LOP3.LUT R23, R44, 0x1c, RZ, 0xfc, !PT ;  /* 0x0000001c2c177812 */ /* 0x000fe200078efcff */
[----:B------:R-:W-:Y:S01]  /*0b60*/  IMAD.MOV R3, RZ, RZ, -R3 ;  /* 0x000000ffff037224 */ /* 0x000fe200078e0a03 */
[----:B------:R-:W-:Y:S01]  /*0b70*/  IABS R13, R19 ;  /* 0x00000013000d7213 */ /* 0x000fe20000000000 */
[----:B------:R-:W-:Y:S01]  /*0b80*/  IMAD R47, R0, R5, R47 ;  /* 0x00000005002f7224 */ /* 0x000fe200078e022f */
[----:B------:R-:W-:Y:S01]  /*0b90*/  LOP3.LUT R25, R44, 0x20, RZ, 0xfc, !PT ;  /* 0x000000202c197812 */ /* 0x000fe200078efcff */
[----:B------:R-:W-:Y:S01]  /*0ba0*/  IMAD R5, R10, R3, R6 ;  /* 0x000000030a057224 */ /* 0x000fe200078e0206 */
[----:B------:R-:W-:Y:S01]  /*0bb0*/  LOP3.LUT R21, R44, 0x24, RZ, 0xfc, !PT ;  /* 0x000000242c157812 */ /* 0x000fe200078efcff */
[----:B------:R-:W-:Y:S01]  /*0bc0*/  IMAD R88, R0, R88, R9 ;  /* 0x0000005800587224 */ /* 0x000fe200078e0209 */
[----:B------:R-:W-:Y:S01]  /*0bd0*/  IABS R9, R12 ;  /* 0x0000000c00097213 */ /* 0x000fe20000000000 */
[----:B------:R-:W-:Y:S01]  /*0be0*/  IMAD.HI.U32 R7, R4, R45, RZ ;  /* 0x0000002d04077227 */ /* 0x000fe200078e00ff */
[----:B------:R-:W-:-:S02]  /*0bf0*/  ISETP.GT.U32.AND P0, PT, R10, R5, PT ;  /* 0x000000050a00720c */ /* 0x000fc40003f04070 */
[----:B------:R-:W-:Y:S01]  /*0c00*/  IABS R55, R25 ;  /* 0x0000001900377213 */ /* 0x000fe20000000000 */
        /* <DEDUP_REMOVED lines=8> */
[C---:B------:R-:W-:Y:S01]  /*0c90*/  LOP3.LUT R30, R44.reuse, 0x30, RZ, 0xfc, !PT ;  /* 0x000000302c1e7812 */ /* 0x040fe200078efcff */
[----:B------:R-:W-:Y:S01]  /*0ca0*/  @!P0 IMAD.IADD R5, R5, 0x1, -R10 ;  /* 0x0000000105058824 */ /* 0x000fe200078e0a0a */
[----:B------:R-:W-:Y:S01]  /*0cb0*/  LOP3.LUT R31, R44, 0x34, RZ, 0xfc, !PT ;  /* 0x000000342c1f7812 */ /* 0x000fe200078efcff */
[----:B------:R-:W-:Y:S01]  /*0cc0*/  IMAD.HI.U32 R6, R4, R101, RZ ;  /* 0x0000006504067227 */ /* 0x000fe200078e00ff */
[----:B------:R-:W-:-:S02]  /*0cd0*/  IABS R59, R30 ;  /* 0x0000001e003b7213 */ /* 0x000fc40000000000 */
[----:B------:R-:W-:Y:S01]  /*0ce0*/  ISETP.GT.U32.AND P0, PT, R10, R5, PT ;  /* 0x000000050a00720c */ /* 0x000fe20003f04070 */
[----:B------:R-:W-:Y:S01]  /*0cf0*/  IMAD.MOV R6, RZ, RZ, -R6 ;  /* 0x000000ffff067224 */ /* 0x000fe200078e0a06 */
[----:B------:R-:W-:Y:S01]  /*0d00*/  IABS R9, R31 ;  /* 0x0000001f00097213 */ /* 0x000fe20000000000 */
[----:B------:R-:W-:Y:S01]  /*0d10*/  IMAD R45, R0, R7, R45 ;  /* 0x00000007002d7224 */ /* 0x000fe200078e022d */
[----:B------:R-:W-:Y:S01]  /*0d20*/  LOP3.LUT R24, R44, 0x3c, RZ, 0xfc, !PT ;  /* 0x0000003c2c187812 */ /* 0x000fe200078efcff */
[----:B------:R-:W-:Y:S01]  /*0d30*/  IMAD R101, R0, R6, R101 ;  /* 0x0000000600657224 */ /* 0x000fe200078e0265 */
[----:B------:R-:W-:Y:S01]  /*0d40*/  LOP3.LUT R16, R44, 0x44, RZ, 0xfc, !PT ;  /* 0x000000442c107812 */ /* 0x000fe200078efcff */
[----:B------:R-:W-:Y:S01]  /*0d50*/  IMAD.HI.U32 R3, R4, R91, RZ ;  /* 0x0000005b04037227 */ /* 0x000fe200078e00ff */
[----:B------:R-:W-:Y:S02]  /*0d60*/  IABS R103, R24 ;  /* 0x0000001800677213 */ /* 0x000fe40000000000 */
[----:B------:R-:W-:Y:S01]  /*0d70*/  ISETP.GT.U32.AND P6, PT, R0, R101, PT ;  /* 0x000000650000720c */ /* 0x000fe20003fc4070 */
[----:B------:R-:W-:Y:S01]  /*0d80*/  IMAD.MOV R3, RZ, RZ, -R3 ;  /* 0x000000ffff037224 */ /* 0x000fe200078e0a03 */
[----:B------:R-:W-:Y:S01]  /*0d90*/  ISETP.GE.AND P4, PT, R8, RZ, PT ;  /* 0x000000ff0800720c */ /* 0x000fe20003f86270 */
[----:B------:R-:W-:Y:S01]  /*0da0*/  @!P0 IMAD.IADD R5, R5, 0x1, -R10 ;  /* 0x0000000105058824 */ /* 0x000fe200078e0a0a */
[C---:B------:R-:W-:Y:S01]  /*0db0*/  ISETP.GT.U32.AND P0, PT, R0.reuse, R45, PT ;  /* 0x0000002d0000720c */ /* 0x040fe20003f04070 */
[----:B------:R-:W-:Y:S01]  /*0dc0*/  IMAD R91, R0, R3, R91 ;  /* 0x00000003005b7224 */ /* 0x000fe200078e025b */
[----:B------:R-:W-:Y:S01]  /*0dd0*/  LOP3.LUT R10, R44, 0x38, RZ, 0xfc, !PT ;  /* 0x000000382c0a7812 */ /* 0x000fe200078efcff */
[----:B------:R-:W-:Y:S01]  /*0de0*/  @!P5 IMAD.MOV R5, RZ, RZ, -R5 ;  /* 0x000000ffff05d224 */ /* 0x000fe200078e0a05 */
[----:B------:R-:W-:Y:S01]  /*0df0*/  ISETP.GT.U32.AND P5, PT, R0, R88, PT ;  /* 0x000000580000720c */ /* 0x000fe20003fa4070 */
[----:B------:R-:W-:Y:S01]  /*0e00*/  IMAD.HI.U32 R7, R4, R11, RZ ;  /* 0x0000000b04077227 */ /* 0x000fe200078e00ff */
[----:B------:R-:W-:-:S02]  /*0e10*/  @!P2 LOP3.LUT R5, RZ, R52, RZ, 0x33, !PT ;  /* 0x00000034ff05a212 */ /* 0x000fc400078e33ff */
[----:B------:R-:W-:Y:S01]  /*0e20*/  ISETP.GT.U32.AND P2, PT, R0, R47, PT ;  /* 0x0000002f0000720c */ /* 0x000fe20003f44070 */
[--C-:B------:R-:W-:Y:S01]  /*0e30*/  @!P6 IMAD.IADD R101, R101, 0x1, -R0.reuse ;  /* 0x000000016565e824 */ /* 0x100fe200078e0a00 */
[----:B------:R-:W-:Y:S01]  /*0e40*/  LOP3.LUT R17, R44, 0x40, RZ, 0xfc, !PT ;  /* 0x000000402c117812 */ /* 0x000fe200078efcff */
[----:B------:R-:W-:Y:S01]  /*0e50*/  IMAD.MOV R7, RZ, RZ, -R7 ;  /* 0x000000ffff077224 */ /* 0x000fe200078e0a07 */
[----:B------:R-:W-:Y:S01]  /*0e60*/  IABS R8, R16 ;  /* 0x0000001000087213 */ /* 0x000fe20000000000 */
[--C-:B------:R-:W-:Y:S01]  /*0e70*/  @!P0 IMAD.IADD R45, R45, 0x1, -R0.reuse ;  /* 0x000000012d2d8824 */ /* 0x100fe200078e0a00 */
[----:B------:R-:W-:Y:S01]  /*0e80*/  ISETP.GT.U32.AND P6, PT, R0, R101, PT ;  /* 0x000000650000720c */ /* 0x000fe20003fc4070 */
[----:B------:R-:W-:Y:S01]  /*0e90*/  IMAD.HI.U32 R3, R4, R13, RZ ;  /* 0x0000000d04037227 */ /* 0x000fe200078e00ff */
[----:B------:R-:W-:Y:S02]  /*0ea0*/  IABS R61, R17 ;  /* 0x00000011003d7213 */ /* 0x000fe40000000000 */
[----:B------:R-:W-:Y:S01]  /*0eb0*/  ISETP.GT.U32.AND P0, PT, R0, R45, PT ;  /* 0x0000002d0000720c */ /* 0x000fe20003f04070 */
[----:B------:R-:W-:Y:S01]  /*0ec0*/  @!P5 IMAD.IADD R88, R88, 0x1, -R0 ;  /* 0x000000015858d824 */ /* 0x000fe200078e0a00 */
[C---:B------:R-:W-:Y:S01]  /*0ed0*/  ISETP.GT.U32.AND P5, PT, R0.reuse, R91, PT ;  /* 0x0000005b0000720c */ /* 0x040fe20003fa4070 */
[----:B------:R-:W-:Y:S01]  /*0ee0*/  IMAD R90, R0, R7, R11 ;  /* 0x00000007005a7224 */ /* 0x000fe200078e020b */
[----:B------:R-:W-:Y:S01]  /*0ef0*/  IABS R7, R23 ;  /* 0x0000001700077213 */ /* 0x000fe20000000000 */
[----:B------:R-:W-:Y:S01]  /*0f00*/  IMAD.MOV R3, RZ, RZ, -R3 ;  /* 0x000000ffff037224 */ /* 0x000fe200078e0a03 */
[----:B------:R-:W-:Y:S01]  /*0f10*/  LOP3.LUT R18, R44, 0x48, RZ, 0xfc, !PT ;  /* 0x000000482c127812 */ /* 0x000fe200078efcff */
[----:B------:R-:W-:Y:S01]  /*0f20*/  IMAD.HI.U32 R6, R4, R55, RZ ;  /* 0x0000003704067227 */ /* 0x000fe200078e00ff */
[----:B------:R-:W-:-:S02]  /*0f30*/  LOP3.LUT R22, R44, 0x50, RZ, 0xfc, !PT ;  /* 0x000000502c167812 */ /* 0x000fc400078efcff */
[----:B------:R-:W-:Y:S01]  /*0f40*/  LOP3.LUT R20, R44, 0x4c, RZ, 0xfc, !PT ;  /* 0x0000004c2c147812 */ /* 0x000fe200078efcff */
[--C-:B------:R-:W-:Y:S01]  /*0f50*/  @!P6 IMAD.IADD R101, R101, 0x1, -R0.reuse ;  /* 0x000000016565e824 */ /* 0x100fe200078e0a00 */
[C---:B------:R-:W-:Y:S01]  /*0f60*/  ISETP.GT.U32.AND P6, PT, R0.reuse, R88, PT ;  /* 0x000000580000720c */ /* 0x040fe20003fc4070 */
[--C-:B------:R-:W-:Y:S01]  /*0f70*/  @!P0 IMAD.IADD R45, R45, 0x1, -R0.reuse ;  /* 0x000000012d2d8824 */ /* 0x100fe200078e0a00 */
[C---:B------:R-:W-:Y:S01]  /*0f80*/  ISETP.GT.U32.AND P0, PT, R0.reuse, R48, PT ;  /* 0x000000300000720c */ /* 0x040fe20003f04070 */
[----:B------:R-:W-:Y:S01]  /*0f90*/  @!P5 IMAD.IADD R91, R91, 0x1, -R0 ;  /* 0x000000015b5bd824 */ /* 0x000fe200078e0a00 */
[C---:B------:R-:W-:Y:S01]  /*0fa0*/  ISETP.GT.U32.AND P5, PT, R0.reuse, R90, PT ;  /* 0x0000005a0000720c */ /* 0x040fe20003fa4070 */
[----:B------:R-:W-:Y:S01]  /*0fb0*/  IMAD R54, R0, R3, R13 ;  /* 0x0000000300367224 */ /* 0x000fe200078e020d */
[----:B------:R-:W-:Y:S01]  /*0fc0*/  IABS R63, R22 ;  /* 0x00000016003f7213 */ /* 0x000fe20000000000 */
[----:B------:R-:W-:Y:S01]  /*0fd0*/  IMAD.HI.U32 R3, R4, R7, RZ ;  /* 0x0000000704037227 */ /* 0x000fe200078e00ff */
[----:B------:R-:W-:-:S02]  /*0fe0*/  IABS R105, R20 ;  /* 0x0000001400697213 */ /* 0x000fc40000000000 */
[C---:B------:R-:W-:Y:S01]  /*0ff0*/  LOP3.LUT R28, R44.reuse, 0x58, RZ, 0xfc, !PT ;  /* 0x000000582c1c7812 */ /* 0x040fe200078efcff */
[----:B------:R-:W-:Y:S01]  /*1000*/  IMAD.MOV R94, RZ, RZ, -R3 ;  /* 0x000000ffff5e7224 */ /* 0x000fe200078e0a03 */
[----:B------:R-:W-:Y:S01]  /*1010*/  LOP3.LUT R32, R44, 0x5c, RZ, 0xfc, !PT ;  /* 0x0000005c2c207812 */ /* 0x000fe200078efcff */
[--C-:B------:R-:W-:Y:S01]  /*1020*/  @!P6 IMAD.IADD R88, R88, 0x1, -R0.reuse ;  /* 0x000000015858e824 */ /* 0x100fe200078e0a00 */
[----:B------:R-:W-:Y:S01]  /*1030*/  ISETP.GT.U32.AND P6, PT, R0, R91, PT ;  /* 0x0000005b0000720c */ /* 0x000fe20003fc4070 */
[----:B------:R-:W-:Y:S01]  /*1040*/  @!P0 IMAD.IADD R48, R48, 0x1, -R0 ;  /* 0x0000000130308824 */ /* 0x000fe200078e0a00 */
[----:B------:R-:W-:Y:S01]  /*1050*/  IABS R33, R28 ;  /* 0x0000001c00217213 */ /* 0x000fe20000000000 */
[C---:B------:R-:W-:Y:S01]  /*1060*/  IMAD R94, R0.reuse, R94, R7 ;  /* 0x0000005e005e7224 */ /* 0x040fe200078e0207 */
[----:B------:R-:W-:Y:S01]  /*1070*/  IABS R7, R27 ;  /* 0x0000001b00077213 */ /* 0x000fe20000000000 */
[----:B------:R-:W-:Y:S01]  /*1080*/  IMAD.MOV R6, RZ, RZ, -R6 ;  /* 0x000000ffff067224 */ /* 0x000fe200078e0a06 */
[----:B------:R-:W-:Y:S01]  /*1090*/  ISETP.GT.U32.AND P0, PT, R0, R48, PT ;  /* 0x000000300000720c */ /* 0x000fe20003f04070 */
[----:B------:R-:W-:Y:S01]  /*10a0*/  @!P5 IMAD.IADD R90, R90, 0x1, -R0 ;  /* 0x000000015a5ad824 */ /* 0x000fe200078e0a00 */
[----:B------:R-:W-:Y:S01]  /*10b0*/  ISETP.GT.U32.AND P5, PT, R0, R94, PT ;  /* 0x0000005e0000720c */ /* 0x000fe20003fa4070 */
[----:B------:R-:W-:Y:S01]  /*10c0*/  IMAD.HI.U32 R3, R4, R111, RZ ;  /* 0x0000006f04037227 */ /* 0x000fe200078e00ff */
[----:B------:R-:W-:-:S02]  /*10d0*/  IABS R41, R32 ;  /* 0x0000002000297213 */ /* 0x000fc40000000000 */
[----:B------:R-:W-:Y:S01]  /*10e0*/  LOP3.LUT R34, R44, 0x60, RZ, 0xfc, !PT ;  /* 0x000000602c227812 */ /* 0x000fe200078efcff */
[----:B------:R-:W-:Y:S01]  /*10f0*/  IMAD R55, R0, R6, R55 ;  /* 0x0000000600377224 */ /* 0x000fe200078e0237 */
[----:B------:R-:W-:Y:S01]  /*1100*/  LOP3.LUT R38, R44, 0x64, RZ, 0xfc, !PT ;  /* 0x000000642c267812 */ /* 0x000fe200078efcff */
[--C-:B------:R-:W-:Y:S01]  /*1110*/  @!P6 IMAD.IADD R91, R91, 0x1, -R0.reuse ;  /* 0x000000015b5be824 */ /* 0x100fe200078e0a00 */
[----:B------:R-:W-:Y:S01]  /*1120*/  ISETP.GT.U32.AND P6, PT, R0, R90, PT ;  /* 0x0000005a0000720c */ /* 0x000fe20003fc4070 */
[----:B------:R-:W-:Y:S01]  /*1130*/  IMAD.MOV R3, RZ, RZ, -R3 ;  /* 0x000000ffff037224 */ /* 0x000fe200078e0a03 */
[----:B------:R-:W-:Y:S01]  /*1140*/  IABS R39, R34 ;  /* 0x0000002200277213 */ /* 0x000fe20000000000 */
[--C-:B------:R-:W-:Y:S01]  /*1150*/  @!P0 IMAD.IADD R48, R48, 0x1, -R0.reuse ;  /* 0x0000000130308824 */ /* 0x100fe200078e0a00 */
[C---:B------:R-:W-:Y:S01]  /*1160*/  ISETP.GT.U32.AND P0, PT, R0.reuse, R55, PT ;  /* 0x000000370000720c */ /* 0x040fe20003f04070 */
[----:B------:R-:W-:Y:S01]  /*1170*/  IMAD R111, R0, R3, R111 ;  /* 0x00000003006f7224 */ /* 0x000fe200078e026f */
[----:B------:R-:W-:Y:S01]  /*1180*/  IABS R11, R38 ;  /* 0x00000026000b7213 */ /* 0x000fe20000000000 */
[----:B------:R-:W-:Y:S01]  /*1190*/  @!P5 IMAD.IADD R94, R94, 0x1, -R0 ;  /* 0x000000015e5ed824 */ /* 0x000fe200078e0a00 */
[----:B------:R-:W-:Y:S01]  /*11a0*/  LOP3.LUT R72, R44, 0x68, RZ, 0xfc, !PT ;  /* 0x000000682c487812 */ /* 0x000fe200078efcff */
[----:B------:R-:W-:Y:S01]  /*11b0*/  IMAD.HI.U32 R6, R4, R109, RZ ;  /* 0x0000006d04067227 */ /* 0x000fe200078e00ff */
[----:B------:R-:W-:-:S02]  /*11c0*/  ISETP.GT.U32.AND P5, PT, R0, R111, PT ;  /* 0x0000006f0000720c */ /* 0x000fc40003fa4070 */
[----:B------:R-:W-:Y:S01]  /*11d0*/  IABS R43, R72 ;  /* 0x00000048002b7213 */ /* 0x000fe20000000000 */
[----:B------:R-:W-:Y:S01]  /*11e0*/  @!P6 IMAD.IADD R90, R90, 0x1, -R0 ;  /* 0x000000015a5ae824 */ /* 0x000fe200078e0a00 */
[----:B------:R-:W-:Y:S01]  /*11f0*/  ISETP.GT.U32.AND P6, PT, R0, R94, PT ;  /* 0x0000005e0000720c */ /* 0x000fe20003fc4070 */
[----:B------:R-:W-:Y:S01]  /*1200*/  IMAD.MOV R6, RZ, RZ, -R6 ;  /* 0x000000ffff067224 */ /* 0x000fe200078e0a06 */
[C---:B------:R-:W-:Y:S01]  /*1210*/  LOP3.LUT R70, R44.reuse, 0x6c, RZ, 0xfc, !PT ;  /* 0x0000006c2c467812 */ /* 0x040fe200078efcff */
[----:B------:R-:W-:Y:S01]  /*1220*/  @!P0 IMAD.IADD R55, R55, 0x1, -R0 ;  /* 0x0000000137378824 */ /* 0x000fe200078e0a00 */
[----:B------:R-:W-:Y:S01]  /*1230*/  LOP3.LUT R66, R44, 0x70, RZ, 0xfc, !PT ;  /* 0x000000702c427812 */ /* 0x000fe200078efcff */
[----:B------:R-:W-:Y:S01]  /*1240*/  IMAD.HI.U32 R3, R4, R7, RZ ;  /* 0x0000000704037227 */ /* 0x000fe200078e00ff */
[----:B------:R-:W-:Y:S02]  /*1250*/  LOP3.LUT R64, R44, 0x74, RZ, 0xfc, !PT ;  /* 0x000000742c407812 */ /* 0x000fe400078efcff */
[C---:B------:R-:W-:Y:S01]  /*1260*/  ISETP.GT.U32.AND P0, PT, R0.reuse, R55, PT ;  /* 0x000000370000720c */ /* 0x040fe20003f04070 */
[----:B------:R-:W-:Y:S01]  /*1270*/  IMAD R109, R0, R6, R109 ;  /* 0x00000006006d7224 */ /* 0x000fe200078e026d */
[----:B------:R-:W-:Y:S01]  /*1280*/  IABS R13, R66 ;  /* 0x00000042000d7213 */ /* 0x000fe20000000000 */
[----:B------:R-:W-:-:S02]  /*1290*/  IMAD.MOV R58, RZ, RZ, -R3 ;  /* 0x000000ffff3a7224 */ /* 0x000fc400078e0a03 */
[----:B------:R-:W-:-:S04]  /*12a0*/  IMAD.HI.U32 R3, R4, R59, RZ ;  /* 0x0000003b04037227 */ /* 0x000fc800078e00ff */
[----:B------:R-:W-:Y:S01]  /*12b0*/  @!P5 IMAD.IADD R111, R111, 0x1, -R0 ;  /* 0x000000016f6fd824 */ /* 0x000fe200078e0a00 */
[----:B------:R-:W-:Y:S01]  /*12c0*/  ISETP.GT.U32.AND P5, PT, R0, R109, PT ;  /* 0x0000006d0000720c */ /* 0x000fe20003fa4070 */
[----:B------:R-:W-:-:S04]  /*12d0*/  IMAD.HI.U32 R6, R4, R9, RZ ;  /* 0x0000000904067227 */ /* 0x000fc800078e00ff */
[----:B------:R-:W-:Y:S02]  /*12e0*/  IMAD.MOV R3, RZ, RZ, -R3 ;  /* 0x000000ffff037224 */ /* 0x000fe400078e0a03 */
[----:B------:R-:W-:Y:S01]  /*12f0*/  @!P6 IMAD.IADD R94, R94, 0x1, -R0 ;  /* 0x000000015e5ee824 */ /* 0x000fe200078e0a00 */
[C---:B------:R-:W-:Y:S01]  /*1300*/  ISETP.GT.U32.AND P6, PT, R0.reuse, R111, PT ;  /* 0x0000006f0000720c */ /* 0x040fe20003fc4070 */
[C---:B------:R-:W-:Y:S02]  /*1310*/  IMAD R59, R0.reuse, R3, R59 ;  /* 0x00000003003b7224 */ /* 0x040fe400078e023b */
[----:B------:R-:W-:Y:S02]  /*1320*/  IMAD.MOV R6, RZ, RZ, -R6 ;  /* 0x000000ffff067224 */ /* 0x000fe400078e0a06 */
[----:B------:R-:W-:Y:S01]  /*1330*/  @!P0 IMAD.IADD R55, R55, 0x1, -R0 ;  /* 0x0000000137378824 */ /* 0x000fe200078e0a00 */
[C---:B------:R-:W-:Y:S01]  /*1340*/  ISETP.GT.U32.AND P0, PT, R0.reuse, R59, PT ;  /* 0x0000003b0000720c */ /* 0x040fe20003f04070 */
[----:B------:R-:W-:-:S02]  /*1350*/  IMAD R102, R0, R6, R9 ;  /* 0x0000000600667224 */ /* 0x000fc400078e0209 */
[--C-:B------:R-:W-:Y:S02]  /*1360*/  @!P2 IMAD.IADD R47, R47, 0x1, -R0.reuse ;  /* 0x000000012f2fa824 */ /* 0x100fe400078e0a00 */
[C---:B------:R-:W-:Y:S01]  /*1370*/  IMAD R58, R0.reuse, R58, R7 ;  /* 0x0000003a003a7224 */ /* 0x040fe200078e0207 */
[----:B------:R-:W-:Y:S01]  /*1380*/  IABS R7, R10 ;  /* 0x0000000a00077213 */ /* 0x000fe20000000000 */
[--C-:B------:R-:W-:Y:S01]  /*1390*/  @!P5 IMAD.IADD R109, R109, 0x1, -R0.reuse ;  /* 0x000000016d6dd824 */ /* 0x100fe200078e0a00 */
[C---:B------:R-:W-:Y:S01]  /*13a0*/  ISETP.GT.U32.AND P5, PT, R0.reuse, R102, PT ;  /* 0x000000660000720c */ /* 0x040fe20003fa4070 */
[----:B------:R-:W-:Y:S01]  /*13b0*/  @!P6 IMAD.IADD R111, R111, 0x1, -R0 ;  /* 0x000000016f6fe824 */ /* 0x000fe200078e0a00 */
[----:B------:R-:W-:Y:S01]  /*13c0*/  ISETP.GT.U32.AND P2, PT, R0, R47, PT ;  /* 0x0000002f0000720c */ /* 0x000fe20003f44070 */
[----:B------:R-:W-:Y:S01]  /*13d0*/  IMAD.HI.U32 R3, R4, R7, RZ ;  /* 0x0000000704037227 */ /* 0x000fe200078e00ff */
[----:B------:R-:W-:-:S03]  /*13e0*/  ISETP.GT.U32.AND P6, PT, R0, R109, PT ;  /* 0x0000006d0000720c */ /* 0x000fc60003fc4070 */
[----:B------:R-:W-:-:S04]  /*13f0*/  IMAD.HI.U32 R6, R4, R103, RZ ;  /* 0x0000006704067227 */ /* 0x000fc800078e00ff */
[----:B------:R-:W-:Y:S02]  /*1400*/  IMAD.MOV R3, RZ, RZ, -R3 ;  /* 0x000000ffff037224 */ /* 0x000fe400078e0a03 */
[----:B------:R-:W-:Y:S02]  /*1410*/  @!P0 IMAD.IADD R59, R59, 0x1, -R0 ;  /* 0x000000013b3b8824 */ /* 0x000fe400078e0a00 */
[----:B------:R-:W-:Y:S02]  /*1420*/  IMAD R60, R0, R3, R7 ;  /* 0x00000003003c7224 */ /* 0x000fe400078e0207 */
[----:B------:R-:W-:Y:S02]  /*1430*/  IMAD.MOV R6, RZ, RZ, -R6 ;  /* 0x000000ffff067224 */ /* 0x000fe400078e0a06 */
[----:B------:R-:W-:Y:S02]  /*1440*/  IMAD.MOV.U32 R7, RZ, RZ, R8 ;  /* 0x000000ffff077224 */ /* 0x000fe400078e0008 */
[--C-:B------:R-:W-:Y:S01]  /*1450*/  @!P5 IMAD.IADD R102, R102, 0x1, -R0.reuse ;  /* 0x000000016666d824 */ /* 0x100fe200078e0a00 */
[C---:B------:R-:W-:Y:S01]  /*1460*/  ISETP.GT.U32.AND P5, PT, R0.reuse, R59, PT ;  /* 0x0000003b0000720c */ /* 0x040fe20003fa4070 */
[----:B------:R-:W-:Y:S01]  /*1470*/  @!P2 IMAD.IADD R47, R47, 0x1, -R0 ;  /* 0x000000012f2fa824 */ /* 0x000fe200078e0a00 */
[C---:B------:R-:W-:Y:S01]  /*1480*/  ISETP.GT.U32.AND P2, PT, R0.reuse, R54, PT ;  /* 0x000000360000720c */ /* 0x040fe20003f44070 */
[----:B------:R-:W-:-:S02]  /*1490*/  IMAD R103, R0, R6, R103 ;  /* 0x0000000600677224 */ /* 0x000fc400078e0267 */
[----:B------:R-:W-:-:S03]  /*14a0*/  IMAD.HI.U32 R3, R4, R61, RZ ;  /* 0x0000003d04037227 */ /* 0x000fc600078e00ff */
[----:B------:R-:W-:Y:S01]  /*14b0*/  ISETP.GT.U32.AND P0, PT, R0, R103, PT ;  /* 0x000000670000720c */ /* 0x000fe20003f04070 */
[----:B------:R-:W-:-:S04]  /*14c0*/  IMAD.HI.U32 R6, R4, R7, RZ ;  /* 0x0000000704067227 */ /* 0x000fc800078e00ff */
[----:B------:R-:W-:Y:S01]  /*14d0*/  @!P6 IMAD.IADD R109, R109, 0x1, -R0 ;  /* 0x000000016d6de824 */ /* 0x000fe200078e0a00 */
[C---:B------:R-:W-:Y:S01]  /*14e0*/  ISETP.GT.U32.AND P6, PT, R0.reuse, R102, PT ;  /* 0x000000660000720c */ /* 0x040fe20003fc4070 */
[----:B------:R-:W-:Y:S02]  /*14f0*/  IMAD.MOV R3, RZ, RZ, -R3 ;  /* 0x000000ffff037224 */ /* 0x000fe400078e0a03 */
[----:B------:R-:W-:Y:S02]  /*1500*/  IMAD.MOV R6, RZ, RZ, -R6 ;  /* 0x000000ffff067224 */ /* 0x000fe400078e0a06 */
[C---:B------:R-:W-:Y:S02]  /*1510*/  IMAD R61, R0.reuse, R3, R61 ;  /* 0x00000003003d7224 */ /* 0x040fe400078e023d */
[C---:B------:R-:W-:Y:S01]  /*1520*/  IMAD R104, R0.reuse, R6, R7 ;  /* 0x0000000600687224 */ /* 0x040fe200078e0207 */
[----:B------:R-:W-:Y:S01]  /*1530*/  IABS R7, R18 ;  /* 0x0000001200077213 */ /* 0x000fe20000000000 */
[--C-:B------:R-:W-:Y:S01]  /*1540*/  @!P5 IMAD.IADD R59, R59, 0x1, -R0.reuse ;  /* 0x000000013b3bd824 */ /* 0x100fe200078e0a00 */
[----:B------:R-:W-:Y:S01]  /*1550*/  ISETP.GT.U32.AND P5, PT, R0, R61, PT ;  /* 0x0000003d0000720c */ /* 0x000fe20003fa4070 */
[----:B------:R-:W-:-:S02]  /*1560*/  @!P2 IMAD.IADD R54, R54, 0x1, -R0 ;  /* 0x000000013636a824 */ /* 0x000fc400078e0a00 */
[----:B------:R-:W-:-:S03]  /*1570*/  IMAD.HI.U32 R3, R4, R7, RZ ;  /* 0x0000000704037227 */ /* 0x000fc600078e00ff */
[----:B------:R-:W-:Y:S01]  /*1580*/  ISETP.GT.U32.AND P2, PT, R0, R54, PT ;  /* 0x000000360000720c */ /* 0x000fe20003f44070 */
[--C-:B------:R-:W-:Y:S01]  /*1590*/  @!P6 IMAD.IADD R102, R102, 0x1, -R0.reuse ;  /* 0x000000016666e824 */ /* 0x100fe200078e0a00 */
[C---:B------:R-:W-:Y:S01]  /*15a0*/  ISETP.GT.U32.AND P6, PT, R0.reuse, R104, PT ;  /* 0x000000680000720c */ /* 0x040fe20003fc4070 */
[----:B------:R-:W-:Y:S02]  /*15b0*/  IMAD.MOV R62, RZ, RZ, -R3 ;  /* 0x000000ffff3e7224 */ /* 0x000fe400078e0a03 */
[--C-:B------:R-:W-:Y:S02]  /*15c0*/  @!P0 IMAD.IADD R103, R103, 0x1, -R0.reuse ;  /* 0x0000000167678824 */ /* 0x100fe400078e0a00 */
[C---:B------:R-:W-:Y:S02]  /*15d0*/  IMAD R62, R0.reuse, R62, R7 ;  /* 0x0000003e003e7224 */ /* 0x040fe400078e0207 */
[----:B------:R-:W-:Y:S01]  /*15e0*/  @!P5 IMAD.IADD R61, R61, 0x1, -R0 ;  /* 0x000000013d3dd824 */ /* 0x000fe200078e0a00 */
[----:B------:R-:W-:Y:S01]  /*15f0*/  ISETP.GT.U32.AND P0, PT, R0, R103, PT ;  /* 0x000000670000720c */ /* 0x000fe20003f04070 */
[----:B------:R-:W-:Y:S01]  /*1600*/  IMAD.HI.U32 R6, R4, R63, RZ ;  /* 0x0000003f04067227 */ /* 0x000fe200078e00ff */
[----:B------:R-:W-:-:S03]  /*1610*/  ISETP.GT.U32.AND P5, PT, R0, R62, PT ;  /* 0x0000003e0000720c */ /* 0x000fc60003fa4070 */
[--C-:B------:R-:W-:Y:S01]  /*1620*/  @!P6 IMAD.IADD R104, R104, 0x1, -R0.reuse ;  /* 0x000000016868e824 */ /* 0x100fe200078e0a00 */
[----:B------:R-:W-:Y:S01]  /*1630*/  ISETP.GT.U32.AND P6, PT, R0, R61, PT ;  /* 0x0000003d0000720c */ /* 0x000fe20003fc4070 */
[----:B------:R-:W-:Y:S01]  /*1640*/  @!P2 IMAD.IADD R54, R54, 0x1, -R0 ;  /* 0x000000013636a824 */ /* 0x000fe200078e0a00 */
[----:B------:R-:W-:Y:S01]  /*1650*/  ISETP.GT.U32.AND P2, PT, R0, R58, PT ;  /* 0x0000003a0000720c */ /* 0x000fe20003f44070 */
[----:B------:R-:W-:Y:S02]  /*1660*/  IMAD.MOV R6, RZ, RZ, -R6 ;  /* 0x000000ffff067224 */ /* 0x000fe400078e0a06 */
[----:B------:R-:W-:-:S04]  /*1670*/  IMAD.HI.U32 R3, R4, R105, RZ ;  /* 0x0000006904037227 */ /* 0x000fc800078e00ff */
[--C-:B------:R-:W-:Y:S01]  /*1680*/  @!P5 IMAD.IADD R62, R62, 0x1, -R0.reuse ;  /* 0x000000013e3ed824 */ /* 0x100fe200078e0a00 */
[----:B------:R-:W-:Y:S01]  /*1690*/  ISETP.GT.U32.AND P5, PT, R0, R104, PT ;  /* 0x000000680000720c */ /* 0x000fe20003fa4070 */
[--C-:B------:R-:W-:Y:S01]  /*16a0*/  @!P0 IMAD.IADD R103, R103, 0x1, -R0.reuse ;  /* 0x0000000167678824 */ /* 0x100fe200078e0a00 */
[----:B------:R-:W-:Y:S01]  /*16b0*/  ISETP.GE.AND P0, PT, R26, RZ, PT ;  /* 0x000000ff1a00720c */ /* 0x000fe20003f06270 */
[--C-:B------:R-:W-:Y:S01]  /*16c0*/  @!P6 IMAD.IADD R61, R61, 0x1, -R0.reuse ;  /* 0x000000013d3de824 */ /* 0x100fe200078e0a00 */
[----:B------:R-:W-:Y:S01]  /*16d0*/  ISETP.GT.U32.AND P6, PT, R0, R62, PT ;  /* 0x0000003e0000720c */ /* 0x000fe20003fc4070 */
[----:B------:R-:W-:Y:S01]  /*16e0*/  @!P2 IMAD.IADD R58, R58, 0x1, -R0 ;  /* 0x000000013a3aa824 */ /* 0x000fe200078e0a00 */
[----:B------:R-:W-:Y:S01]  /*16f0*/  LOP3.LUT R26, R44, 0x54, RZ, 0xfc, !PT ;  /* 0x000000542c1a7812 */ /* 0x000fe200078efcff */
[C---:B------:R-:W-:Y:S02]  /*1700*/  IMAD R63, R0.reuse, R6, R63 ;  /* 0x00000006003f7224 */ /* 0x040fe400078e023f */
[----:B------:R-:W-:Y:S01]  /*1710*/  IMAD.MOV R3, RZ, RZ, -R3 ;  /* 0x000000ffff037224 */ /* 0x000fe200078e0a03 */
[----:B------:R-:W-:Y:S01]  /*1720*/  ISETP.GT.U32.AND P2, PT, R0, R58, PT ;  /* 0x0000003a0000720c */ /* 0x000fe20003f44070 */
[----:B------:R-:W-:Y:S01]  /*1730*/  IMAD.HI.U32 R6, R4, R33, RZ ;  /* 0x0000002104067227 */ /* 0x000fe200078e00ff */
[----:B------:R-:W-:-:S03]  /*1740*/  IABS R35, R26 ;  /* 0x0000001a00237213 */ /* 0x000fc60000000000 */
[----:B------:R-:W-:Y:S02]  /*1750*/  IMAD R105, R0, R3, R105 ;  /* 0x0000000300697224 */ /* 0x000fe400078e0269 */
[--C-:B------:R-:W-:Y:S01]  /*1760*/  @!P6 IMAD.IADD R62, R62, 0x1, -R0.reuse ;  /* 0x000000013e3ee824 */ /* 0x100fe200078e0a00 */
[----:B------:R-:W-:Y:S01]  /*1770*/  ISETP.GT.U32.AND P6, PT, R0, R63, PT ;  /* 0x0000003f0000720c */ /* 0x000fe20003fc4070 */
[----:B------:R-:W-:Y:S01]  /*1780*/  @!P5 IMAD.IADD R104, R104, 0x1, -R0 ;  /* 0x000000016868d824 */ /* 0x000fe200078e0a00 */
[----:B------:R-:W-:Y:S01]  /*1790*/  ISETP.GT.U32.AND P5, PT, R0, R105, PT ;  /* 0x000000690000720c */ /* 0x000fe20003fa4070 */
[----:B------:R-:W-:Y:S02]  /*17a0*/  IMAD.MOV R6, RZ, RZ, -R6 ;  /* 0x000000ffff067224 */ /* 0x000fe400078e0a06 */
[----:B------:R-:W-:Y:S01]  /*17b0*/  @!P2 IMAD.IADD R58, R58, 0x1, -R0 ;  /* 0x000000013a3aa824 */ /* 0x000fe200078e0a00 */
[----:B------:R-:W-:Y:S01]  /*17c0*/  ISETP.GT.U32.AND P2, PT, R0, R60, PT ;  /* 0x0000003c0000720c */ /* 0x000fe20003f44070 */
[----:B------:R-:W-:-:S04]  /*17d0*/  IMAD.HI.U32 R3, R4, R35, RZ ;  /* 0x0000002304037227 */ /* 0x000fc800078e00ff */
[C---:B------:R-:W-:Y:S02]  /*17e0*/  IMAD R33, R0.reuse, R6, R33 ;  /* 0x0000000600217224 */ /* 0x040fe400078e0221 */
[----:B------:R-:W-:Y:S02]  /*17f0*/  IMAD.MOV R3, RZ, RZ, -R3 ;  /* 0x000000ffff037224 */ /* 0x000fe400078e0a03 */
[--C-:B------:R-:W-:Y:S01]  /*1800*/  @!P6 IMAD.IADD R63, R63, 0x1, -R0.reuse ;  /* 0x000000013f3fe824 */ /* 0x100fe200078e0a00 */
[C---:B------:R-:W-:Y:S01]  /*1810*/  ISETP.GT.U32.AND P6, PT, R0.reuse, R33, PT ;  /* 0x000000210000720c */ /* 0x040fe20003fc4070 */
[----:B------:R-:W-:Y:S02]  /*1820*/  IMAD R35, R0, R3, R35 ;  /* 0x0000000300237224 */ /* 0x000fe400078e0223 */
[--C-:B------:R-:W-:Y:S02]  /*1830*/  @!P2 IMAD.IADD R60, R60, 0x1, -R0.reuse ;  /* 0x000000013c3ca824 */ /* 0x100fe400078e0a00 */
[----:B------:R-:W-:Y:S01]  /*1840*/  @!P5 IMAD.IADD R105, R105, 0x1, -R0 ;  /* 0x000000016969d824 */ /* 0x000fe200078e0a00 */
[----:B------:R-:W-:Y:S01]  /*1850*/  ISETP.GT.U32.AND P5, PT, R0, R35, PT ;  /* 0x000000230000720c */ /* 0x000fe20003fa4070 */
[----:B------:R-:W-:Y:S01]  /*1860*/  IMAD.HI.U32 R7, R4, R41, RZ ;  /* 0x0000002904077227 */ /* 0x000fe200078e00ff */
[----:B------:R-:W-:-:S03]  /*1870*/  ISETP.GT.U32.AND P2, PT, R0, R60, PT ;  /* 0x0000003c0000720c */ /* 0x000fc60003f44070 */
[----:B------:R-:W-:Y:S02]  /*1880*/  IMAD.MOV R7, RZ, RZ, -R7 ;  /* 0x000000ffff077224 */ /* 0x000fe400078e0a07 */
[----:B------:R-:W-:Y:S01]  /*1890*/  @!P6 IMAD.IADD R33, R33, 0x1, -R0 ;  /* 0x000000012121e824 */ /* 0x000fe200078e0a00 */
[----:B------:R-:W-:Y:S01]  /*18a0*/  ISETP.GE.AND P6, PT, R44, RZ, PT ;  /* 0x000000ff2c00720c */ /* 0x000fe20003fc6270 */
[----:B------:R-:W-:Y:S01]  /*18b0*/  IMAD R41, R0, R7, R41 ;  /* 0x0000000700297224 */ /* 0x000fe200078e0229 */
[----:B------:R-:W-:Y:S01]  /*18c0*/  LOP3.LUT R44, R44, 0x78, RZ, 0xfc, !PT ;  /* 0x000000782c2c7812 */ /* 0x000fe200078efcff */
[----:B------:R-:W-:-:S03]  /*18d0*/  IMAD.HI.U32 R8, R4, R39, RZ ;  /* 0x0000002704087227 */ /* 0x000fc600078e00ff */
[----:B------:R-:W-:Y:S01]  /*18e0*/  IABS R57, R44 ;  /* 0x0000002c00397213 */ /* 0x000fe20000000000 */
[--C-:B------:R-:W-:Y:S01]  /*18f0*/  @!P5 IMAD.IADD R35, R35, 0x1, -R0.reuse ;  /* 0x000000012323d824 */ /* 0x100fe200078e0a00 */
[----:B------:R-:W-:Y:S01]  /*1900*/  ISETP.GT.U32.AND P5, PT, R0, R41, PT ;  /* 0x000000290000720c */ /* 0x000fe20003fa4070 */
[----:B------:R-:W-:Y:S01]  /*1910*/  @!P2 IMAD.IADD R60, R60, 0x1, -R0 ;  /* 0x000000013c3ca824 */ /* 0x000fe200078e0a00 */
[----:B------:R-:W-:Y:S01]  /*1920*/  ISETP.GE.AND P2, PT, R15, RZ, PT ;  /* 0x000000ff0f00720c */ /* 0x000fe20003f46270 */
[----:B------:R-:W-:Y:S01]  /*1930*/  IMAD.HI.U32 R9, R4, R11, RZ ;  /* 0x0000000b04097227 */ /* 0x000fe200078e00ff */
[----:B------:R-:W-:-:S03]  /*1940*/  IABS R15, R64 ;  /* 0x00000040000f7213 */ /* 0x000fc60000000000 */
[----:B------:R-:W-:Y:S02]  /*1950*/  IMAD.MOV R8, RZ, RZ, -R8 ;  /* 0x000000ffff087224 */ /* 0x000fe400078e0a08 */
[----:B------:R-:W-:Y:S01]  /*1960*/  @!P0 IMAD.MOV R101, RZ, RZ, -R101 ;  /* 0x000000ffff658224 */ /* 0x000fe200078e0a65 */
[C---:B------:R-:W-:Y:S01]  /*1970*/  ISETP.GT.U32.AND P0, PT, R0.reuse, R63, PT ;  /* 0x0000003f0000720c */ /* 0x040fe20003f04070 */
[----:B------:R-:W-:Y:S01]  /*1980*/  @!P6 IMAD.MOV R45, RZ, RZ, -R45 ;  /* 0x000000ffff2de224 */ /* 0x000fe200078e0a2d */
[C---:B------:R-:W-:Y:S01]  /*1990*/  ISETP.GT.U32.AND P6, PT, R0.reuse, R105, PT ;  /* 0x000000690000720c */ /* 0x040fe20003fc4070 */
[----:B------:R-:W-:Y:S02]  /*19a0*/  IMAD.MOV R9, RZ, RZ, -R9 ;  /* 0x000000ffff097224 */ /* 0x000fe400078e0a09 */
[----:B------:R-:W-:Y:S02]  /*19b0*/  IMAD R39, R0, R8, R39 ;  /* 0x0000000800277224 */ /* 0x000fe400078e0227 */
[----:B------:R-:W-:-:S04]  /*19c0*/  IMAD.HI.U32 R6, R4, R43, RZ ;  /* 0x0000002b04067227 */ /* 0x000fc800078e00ff */
[C---:B------:R-:W-:Y:S01]  /*19d0*/  IMAD R3, R0.reuse, R9, R11 ;  /* 0x0000000900037224 */ /* 0x040fe200078e020b */
[----:B------:R-:W-:Y:S01]  /*19e0*/  IABS R11, R70 ;  /* 0x00000046000b7213 */ /* 0x000fe20000000000 */
[----:B------:R-:W-:Y:S02]  /*19f0*/  IMAD.MOV R6, RZ, RZ, -R6 ;  /* 0x000000ffff067224 */ /* 0x000fe400078e0a06 */
[----:B------:R-:W-:Y:S01]  /*1a00*/  @!P5 IMAD.IADD R41, R41, 0x1, -R0 ;  /* 0x000000012929d824 */ /* 0x000fe200078e0a00 */
[C---:B------:R-:W-:Y:S01]  /*1a10*/  ISETP.GT.U32.AND P5, PT, R0.reuse, R39, PT ;  /* 0x000000270000720c */ /* 0x040fe20003fa4070 */
[C---:B------:R-:W-:Y:S02]  /*1a20*/  IMAD R43, R0.reuse, R6, R43 ;  /* 0x00000006002b7224 */ /* 0x040fe400078e022b */
[----:B------:R-:W-:Y:S01]  /*1a30*/  @!P4 IMAD.MOV R88, RZ, RZ, -R88 ;  /* 0x000000ffff58c224 */ /* 0x000fe200078e0a58 */
[C---:B------:R-:W-:Y:S01]  /*1a40*/  ISETP.GT.U32.AND P4, PT, R0.reuse, R35, PT ;  /* 0x000000230000720c */ /* 0x040fe20003f84070 */
[----:B------:R-:W-:Y:S01]  /*1a50*/  @!P3 IMAD.MOV R47, RZ, RZ, -R47 ;  /* 0x000000ffff2fb224 */ /* 0x000fe200078e0a2f */
[C---:B------:R-:W-:Y:S01]  /*1a60*/  ISETP.GT.U32.AND P3, PT, R0.reuse, R33, PT ;  /* 0x000000210000720c */ /* 0x040fe20003f64070 */
[----:B------:R-:W-:Y:S01]  /*1a70*/  @!P2 IMAD.MOV R91, RZ, RZ, -R91 ;  /* 0x000000ffff5ba224 */ /* 0x000fe200078e0a5b */
[----:B------:R-:W-:Y:S01]  /*1a80*/  ISETP.GT.U32.AND P2, PT, R0, R41, PT ;  /* 0x000000290000720c */ /* 0x000fe20003f44070 */
[C---:B------:R-:W-:Y:S01]  /*1a90*/  IMAD.HI.U32 R7, R4.reuse, R11, RZ ;  /* 0x0000000b04077227 */ /* 0x040fe200078e00ff */
[----:B------:R-:W2:Y:S03]  /*1aa0*/  LDS R6, [UR15] ;  /* 0x0000000fff067984 */ /* 0x000ea60008000800 */
[----:B------:R-:W-:-:S04]  /*1ab0*/  IMAD.HI.U32 R8, R4, R13, RZ ;  /* 0x0000000d04087227 */ /* 0x000fc800078e00ff */
[----:B------:R-:W-:-:S04]  /*1ac0*/  IMAD.HI.U32 R9, R4, R15, RZ ;  /* 0x0000000f04097227 */ /* 0x000fc800078e00ff */
[--C-:B------:R-:W-:Y:S01]  /*1ad0*/  @!P0 IMAD.IADD R63, R63, 0x1, -R0.reuse ;  /* 0x000000013f3f8824 */ /* 0x100fe200078e0a00 */
[C---:B------:R-:W-:Y:S01]  /*1ae0*/  ISETP.GT.U32.AND P0, PT, R0.reuse, R43, PT ;  /* 0x0000002b0000720c */ /* 0x040fe20003f04070 */
[----:B------:R-:W-:Y:S01]  /*1af0*/  @!P6 IMAD.IADD R105, R105, 0x1, -R0 ;  /* 0x000000016969e824 */ /* 0x000fe200078e0a00 */
[----:B------:R-:W-:Y:S01]  /*1b00*/  ISETP.GT.U32.AND P6, PT, R0, R3, PT ;  /* 0x000000030000720c */ /* 0x000fe20003fc4070 */
[----:B------:R-:W-:Y:S02]  /*1b10*/  IMAD.MOV R7, RZ, RZ, -R7 ;  /* 0x000000ffff077224 */ /* 0x000fe400078e0a07 */
[----:B------:R-:W-:Y:S02]  /*1b20*/  IMAD.MOV R8, RZ, RZ, -R8 ;  /* 0x000000ffff087224 */ /* 0x000fe400078e0a08 */
[----:B------:R-:W-:Y:S02]  /*1b30*/  IMAD.MOV R9, RZ, RZ, -R9 ;  /* 0x000000ffff097224 */ /* 0x000fe400078e0a09 */
[----:B------:R-:W-:-:S04]  /*1b40*/  IMAD.HI.U32 R4, R4, R57, RZ ;  /* 0x0000003904047227 */ /* 0x000fc800078e00ff */
[C---:B------:R-:W-:Y:S02]  /*1b50*/  IMAD R42, R0.reuse, R7, R11 ;  /* 0x00000007002a7224 */ /* 0x040fe400078e020b */
[C---:B------:R-:W-:Y:S02]  /*1b60*/  IMAD R56, R0.reuse, R8, R13 ;  /* 0x0000000800387224 */ /* 0x040fe400078e020d */
[C---:B------:R-:W-:Y:S02]  /*1b70*/  IMAD R46, R0.reuse, R9, R15 ;  /* 0x00000009002e7224 */ /* 0x040fe400078e020f */
[----:B------:R-:W-:Y:S02]  /*1b80*/  @!P5 IMAD.IADD R39, R39, 0x1, -R0 ;  /* 0x000000012727d824 */ /* 0x000fe400078e0a00 */
[----:B------:R-:W-:Y:S02]  /*1b90*/  IMAD.MOV R4, RZ, RZ, -R4 ;  /* 0x000000ffff047224 */ /* 0x000fe400078e0a04 */
[--C-:B------:R-:W-:Y:S01]  /*1ba0*/  @!P4 IMAD.IADD R35, R35, 0x1, -R0.reuse ;  /* 0x000000012323c824 */ /* 0x100fe200078e0a00 */
[C---:B------:R-:W-:Y:S01]  /*1bb0*/  ISETP.GT.U32.AND P5, PT, R0.reuse, R39, PT ;  /* 0x000000270000720c */ /* 0x040fe20003fa4070 */
[--C-:B------:R-:W-:Y:S01]  /*1bc0*/  @!P3 IMAD.IADD R33, R33, 0x1, -R0.reuse ;  /* 0x000000012121b824 */ /* 0x100fe200078e0a00 */
[C---:B------:R-:W-:Y:S01]  /*1bd0*/  ISETP.GT.U32.AND P4, PT, R0.reuse, R42, PT ;  /* 0x0000002a0000720c */ /* 0x040fe20003f84070 */
[--C-:B------:R-:W-:Y:S01]  /*1be0*/  @!P2 IMAD.IADD R41, R41, 0x1, -R0.reuse ;  /* 0x000000012929a824 */ /* 0x100fe200078e0a00 */
[C---:B------:R-:W-:Y:S01]  /*1bf0*/  ISETP.GT.U32.AND P3, PT, R0.reuse, R56, PT ;  /* 0x000000380000720c */ /* 0x040fe20003f64070 */
[C---:B------:R-:W-:Y:S01]  /*1c00*/  IMAD R57, R0.reuse, R4, R57 ;  /* 0x0000000400397224 */ /* 0x040fe200078e0239 */
[----:B------:R-:W-:Y:S01]  /*1c10*/  ISETP.GT.U32.AND P2, PT, R0, R46, PT ;  /* 0x0000002e0000720c */ /* 0x000fe20003f44070 */
[--C-:B------:R-:W-:Y:S01]  /*1c20*/  @!P0 IMAD.IADD R43, R43, 0x1, -R0.reuse ;  /* 0x000000012b2b8824 */ /* 0x100fe200078e0a00 */
[----:B------:R-:W-:Y:S01]  /*1c30*/  ISETP.GE.AND P0, PT, R14, RZ, PT ;  /* 0x000000ff0e00720c */ /* 0x000fe20003f06270 */
[--C-:B------:R-:W-:Y:S01]  /*1c40*/  @!P6 IMAD.IADD R3, R3, 0x1, -R0.reuse ;  /* 0x000000010303e824 */ /* 0x100fe200078e0a00 */
[----:B------:R-:W-:Y:S01]  /*1c50*/  ISETP.GT.U32.AND P6, PT, R0, R57, PT ;  /* 0x000000390000720c */ /* 0x000fe20003fc4070 */
[----:B0-----:R-:W-:Y:S01]  /*1c60*/  IMAD R7, R71, R82, RZ ;  /* 0x0000005247077224 */ /* 0x001fe200078e02ff */
[----:B------:R-:W-:Y:S01]  /*1c70*/  SHF.R.U32.HI R4, RZ, 0x5, R73 ;  /* 0x00000005ff047819 */ /* 0x000fe20000011649 */
[--C-:B------:R-:W-:Y:S01]  /*1c80*/  @!P5 IMAD.IADD R39, R39, 0x1, -R0.reuse ;  /* 0x000000012727d824 */ /* 0x100fe200078e0a00 */
[----:B------:R-:W-:Y:S01]  /*1c90*/  ISETP.GE.AND P5, PT, R12, RZ, PT ;  /* 0x000000ff0c00720c */ /* 0x000fe20003fa6270 */
[--C-:B------:R-:W-:Y:S01]  /*1ca0*/  @!P4 IMAD.IADD R42, R42, 0x1, -R0.reuse ;  /* 0x000000012a2ac824 */ /* 0x100fe200078e0a00 */
[----:B------:R-:W-:Y:S01]  /*1cb0*/  ISETP.GE.AND P4, PT, R19, RZ, PT ;  /* 0x000000ff1300720c */ /* 0x000fe20003f86270 */
[--C-:B------:R-:W-:Y:S01]  /*1cc0*/  @!P3 IMAD.IADD R56, R56, 0x1, -R0.reuse ;  /* 0x000000013838b824 */ /* 0x100fe200078e0a00 */
[----:B------:R-:W-:Y:S01]  /*1cd0*/  ISETP.GE.AND P3, PT, R23, RZ, PT ;  /* 0x000000ff1700720c */ /* 0x000fe20003f66270 */
[----:B------:R-:W-:Y:S01]  /*1ce0*/  @!P2 IMAD.IADD R46, R46, 0x1, -R0 ;  /* 0x000000012e2ea824 */ /* 0x000fe200078e0a00 */
[----:B------:R-:W-:Y:S01]  /*1cf0*/  ISETP.GE.AND P2, PT, R25, RZ, PT ;  /* 0x000000ff1900720c */ /* 0x000fe20003f46270 */
[----:B------:R-:W-:Y:S01]  /*1d00*/  @!P0 IMAD.MOV R90, RZ, RZ, -R90 ;  /* 0x000000ffff5a8224 */ /* 0x000fe200078e0a5a */
[C---:B------:R-:W-:Y:S01]  /*1d10*/  ISETP.GT.U32.AND P0, PT, R0.reuse, R43, PT ;  /* 0x0000002b0000720c */ /* 0x040fe20003f04070 */
[----:B------:R-:W-:Y:S01]  /*1d20*/  @!P6 IMAD.IADD R57, R57, 0x1, -R0 ;  /* 0x000000013939e824 */ /* 0x000fe200078e0a00 */
[----:B------:R-:W-:Y:S01]  /*1d30*/  ISETP.GT.U32.AND P6, PT, R0, R3, PT ;  /* 0x000000030000720c */ /* 0x000fe20003fc4070 */
[----:B------:R-:W-:Y:S01]  /*1d40*/  IMAD R19, R82, 0x2, R7 ;  /* 0x0000000252137824 */ /* 0x000fe200078e0207 */
[----:B------:R-:W-:Y:S01]  /*1d50*/  R2UR UR8, R4 ;  /* 0x00000000040872ca */ /* 0x000fe200000e0000 */
[----:B------:R-:W-:Y:S01]  /*1d60*/  @!P5 IMAD.MOV R48, RZ, RZ, -R48 ;  /* 0x000000ffff30d224 */ /* 0x000fe200078e0a30 */
[C---:B------:R-:W-:Y:S01]  /*1d70*/  ISETP.GT.U32.AND P5, PT, R0.reuse, R42, PT ;  /* 0x0000002a0000720c */ /* 0x040fe20003fa4070 */
[----:B------:R-:W-:Y:S01]  /*1d80*/  @!P4 IMAD.MOV R54, RZ, RZ, -R54 ;  /* 0x000000ffff36c224 */ /* 0x000fe200078e0a36 */
[C---:B------:R-:W-:Y:S01]  /*1d90*/  ISETP.GT.U32.AND P4, PT, R0.reuse, R56, PT ;  /* 0x000000380000720c */ /* 0x040fe20003f84070 */
[----:B------:R-:W-:Y:S01]  /*1da0*/  @!P3 IMAD.MOV R94, RZ, RZ, -R94 ;  /* 0x000000ffff5eb224 */ /* 0x000fe200078e0a5e */
[C---:B------:R-:W-:Y:S01]  /*1db0*/  ISETP.GT.U32.AND P3, PT, R0.reuse, R46, PT ;  /* 0x0000002e0000720c */ /* 0x040fe20003f64070 */
[----:B------:R-:W-:Y:S01]  /*1dc0*/  @!P2 IMAD.MOV R55, RZ, RZ, -R55 ;  /* 0x000000ffff37a224 */ /* 0x000fe200078e0a37 */
[----:B------:R-:W-:Y:S01]  /*1dd0*/  ISETP.GT.U32.AND P2, PT, R0, R57, PT ;  /* 0x000000390000720c */ /* 0x000fe20003f44070 */
[--C-:B------:R-:W-:Y:S01]  /*1de0*/  @!P0 IMAD.IADD R43, R43, 0x1, -R0.reuse ;  /* 0x000000012b2b8824 */ /* 0x100fe200078e0a00 */
[----:B------:R-:W-:Y:S01]  /*1df0*/  ISETP.GE.AND P0, PT, R27, RZ, PT ;  /* 0x000000ff1b00720c */ /* 0x000fe20003f06270 */
[--C-:B------:R-:W-:Y:S01]  /*1e00*/  @!P6 IMAD.IADD R3, R3, 0x1, -R0.reuse ;  /* 0x000000010303e824 */ /* 0x100fe200078e0a00 */
[----:B------:R-:W-:Y:S01]  /*1e10*/  ISETP.GE.AND P6, PT, R21, RZ, PT ;  /* 0x000000ff1500720c */ /* 0x000fe20003fc6270 */
[----:B------:R-:W-:Y:S01]  /*1e20*/  USHF.L.U32 UR4, UR8, 0x15, URZ ;  /* 0x0000001508047899 */ /* 0x000fe200080006ff */
[----:B-1----:R-:W-:Y:S01]  /*1e30*/  VIADD R4, R126, 0x1f ;  /* 0x0000001f7e047836 */ /* 0x002fe20000000000 */
[----:B--2---:R-:W-:Y:S01]  /*1e40*/  R2UR UR18, R6 ;  /* 0x00000000061272ca */ /* 0x004fe200000e0000 */
[--C-:B------:R-:W-:Y:S01]  /*1e50*/  @!P5 IMAD.IADD R42, R42, 0x1, -R0.reuse ;  /* 0x000000012a2ad824 */ /* 0x100fe200078e0a00 */
[----:B------:R-:W-:Y:S01]  /*1e60*/  ULOP3.LUT UR4, UR4, 0x600000, URZ, 0xc0, !UPT ;  /* 0x0060000004047892 */ /* 0x000fe2000f8ec0ff */
[--C-:B------:R-:W-:Y:S01]  /*1e70*/  @!P4 IMAD.IADD R56, R56, 0x1, -R0.reuse ;  /* 0x000000013838c824 */ /* 0x100fe200078e0a00 */
[----:B------:R-:W-:Y:S01]  /*1e80*/  ISETP.GE.AND P5, PT, R29, RZ, PT ;  /* 0x000000ff1d00720c */ /* 0x000fe20003fa6270 */
[--C-:B------:R-:W-:Y:S01]  /*1e90*/  @!P3 IMAD.IADD R46, R46, 0x1, -R0.reuse ;  /* 0x000000012e2eb824 */ /* 0x100fe200078e0a00 */
[----:B------:R-:W-:Y:S01]  /*1ea0*/  BAR.SYNC.DEFER_BLOCKING 0x0 ;  /* 0x0000000000007b1d */ /* 0x000fe20000010000 */
[----:B------:R-:W-:Y:S01]  /*1eb0*/  @!P2 IMAD.IADD R57, R57, 0x1, -R0 ;  /* 0x000000013939a824 */ /* 0x000fe200078e0a00 */
[----:B------:R-:W-:Y:S01]  /*1ec0*/  LOP3.LUT R0, R73, 0x7f, RZ, 0xc0, !PT ;  /* 0x0000007f49007812 */ /* 0x000fe200078ec0ff */
[----:B----4-:R-:W-:Y:S01]  /*1ed0*/  IMAD R5, R5, UR6, RZ ;  /* 0x0000000605057c24 */ /* 0x010fe2000f8e02ff */
[----:B------:R-:W-:Y:S01]  /*1ee0*/  ISETP.GE.AND P4, PT, R30, RZ, PT ;  /* 0x000000ff1e00720c */ /* 0x000fe20003f86270 */
[----:B------:R-:W-:Y:S01]  /*1ef0*/  @!P0 IMAD.MOV R58, RZ, RZ, -R58 ;  /* 0x000000ffff3a8224 */ /* 0x000fe200078e0a3a */
[----:B------:R-:W-:Y:S01]  /*1f00*/  ISETP.GE.AND P3, PT, R31, RZ, PT ;  /* 0x000000ff1f00720c */ /* 0x000fe20003f66270 */
[----:B------:R-:W-:Y:S01]  /*1f10*/  @!P6 IMAD.MOV R111, RZ, RZ, -R111 ;  /* 0x000000ffff6fe224 */ /* 0x000fe200078e0a6f */
[----:B------:R-:W-:Y:S01]  /*1f20*/  ISETP.NE.U32.AND P2, PT, R0, RZ, PT ;  /* 0x000000ff0000720c */ /* 0x000fe20003f45070 */
[----:B------:R-:W-:Y:S01]  /*1f30*/  IMAD R37, R82, 0x2, R19 ;  /* 0x0000000252257824 */ /* 0x000fe200078e0213 */
[----:B------:R-:W-:Y:S01]  /*1f40*/  ISETP.GT.AND P0, PT, R4, 0x1f, PT ;  /* 0x0000001f0400780c */ /* 0x000fe20003f04270 */
[----:B------:R-:W-:-:S12]  /*1f50*/  @P1 BRA `(.L_x_5) ;  /* 0x0000000000181947 */ /* 0x000fd80003800000 */
[----:B------:R-:W-:Y:S01]  /*1f60*/  ELECT P6, URZ, PT ;  /* 0x0000000000ff782f */ /* 0x000fe200038c0000 */
[----:B------:R-:W-:Y:S01]  /*1f70*/  IMAD.MOV.U32 R6, RZ, RZ, 0x1 ;  /* 0x00000001ff067424 */ /* 0x000fe200078e00ff */
[----:B------:R-:W-:Y:S01]  /*1f80*/  UMOV UR6, 0x40 ;  /* 0x0000004000067882 */ /* 0x000fe20000000000 */
[----:B------:R-:W-:Y:S01]  /*1f90*/  UVIRTCOUNT.DEALLOC.SMPOOL 0x80 ;  /* 0x000000800000784c */ /* 0x000fe20000000000 */
[----:B------:R-:W-:-:S09]  /*1fa0*/  ULEA UR6, UR5, UR6, 0x18 ;  /* 0x0000000605067291 */ /* 0x000fd2000f8ec0ff */
[----:B------:R0:W-:Y:S03]  /*1fb0*/  @P6 STS.U8 [UR6], R6 ;  /* 0x00000006ff006988 */ /* 0x0001e60008000006 */
.L_x_5:
[----:B------:R-:W-:Y:S01]  /*1fc0*/  UIADD3 UR12, UPT, UPT, UR18, UR4, URZ ;  /* 0x00000004120c7290 */ /* 0x000fe2000fffe0ff */
[----:B------:R-:W-:Y:S01]  /*1fd0*/  @!P5 IMAD.MOV R109, RZ, RZ, -R109 ;  /* 0x000000ffff6dd224 */ /* 0x000fe200078e0a6d */
[----:B------:R-:W-:Y:S01]  /*1fe0*/  VOTEU.ALL UP0, P2 ;  /* 0x0000000000ff7886 */ /* 0x000fe20001000000 */
[----:B------:R-:W-:Y:S01]  /*1ff0*/  UMOV UR13, UR10 ;  /* 0x0000000a000d7c82 */ /* 0x000fe20008000000 */
[----:B------:R-:W-:Y:S01]  /*2000*/  VOTEU.ALL UP1, P2 ;  /* 0x0000000000ff7886 */ /* 0x000fe20001020000 */
[----:B------:R-:W-:Y:S01]  /*2010*/  IADD3 R50, P5, PT, R5, UR20, RZ ;  /* 0x0000001405327c10 */ /* 0x000fe2000ffbe0ff */
[----:B------:R-:W-:Y:S01]  /*2020*/  IMAD R49, R82, 0x2, R37 ;  /* 0x0000000252317824 */ /* 0x000fe200078e0225 */
[----:B------:R-:W-:-:S04]  /*2030*/  @!UP0 UIADD3 UR4, UPT, UPT, -UR7, 0x100000, URZ ;  /* 0x0010000007048890 */ /* 0x000fc8000fffe1ff */
[----:B------:R-:W-:Y:S02]  /*2040*/  @!UP0 USHF.L.U32 UR5, UR4, 0xb, URZ ;  /* 0x0000000b04058899 */ /* 0x000fe400080006ff */
[----:B------:R-:W-:Y:S01]  /*2050*/  @!UP0 USHF.L.U32 UR4, UR4, 0x1, URZ ;  /* 0x0000000104048899 */ /* 0x000fe200080006ff */
[----:B------:R-:W-:Y:S01]  /*2060*/  ISETP.LT.AND P6, PT, R71, R126, P0 ;  /* 0x0000007e4700720c */ /* 0x000fe200007c1270 */
[----:B------:R-:W-:Y:S01]  /*2070*/  STTM.16dp32bit_t0_t15.x64 tmem[UR12], RZ ;  /* 0x000000ff000079ed */ /* 0x000fe20008b0000c */
[----:B------:R-:W-:Y:S01]  /*2080*/  STTM.16dp32bit_t16_t31.x64 tmem[UR12+0x40], RZ ;  /* 0x000040ff000079ed */ /* 0x000fe20008b2000c */
[----:B------:R-:W1:Y:S02]  /*2090*/  FENCE.VIEW.ASYNC.T ;  /* 0x00000000000073c6 */ /* 0x000e640000000200 */
[----:B-1----:R-:W-:Y:S01]  /*20a0*/  BAR.SYNC.DEFER_BLOCKING 0x0 ;  /* 0x0000000000007b1d */ /* 0x002fe20000010000 */
[----:B------:R-:W-:Y:S01]  /*20b0*/  LEA.HI.X.SX32 R52, R5, UR21, 0x1, P5 ;  /* 0x0000001505347c11 */ /* 0x000fe2000a8f0eff */
[----:B------:R-:W-:Y:S01]  /*20c0*/  IMAD R9, R82, 0x2, R49 ;  /* 0x0000000252097824 */ /* 0x000fe200078e0231 */
[----:B0-----:R-:W-:-:S02]  /*20d0*/  IADD3 R6, P5, PT, R7, R50, RZ ;  /* 0x0000003207067210 */ /* 0x001fc40007fbe0ff */
[----:B------:R-:W-:Y:S01]  /*20e0*/  LOP3.LUT R5, R71, 0x8, RZ, 0xfc, !PT ;  /* 0x0000000847057812 */ /* 0x000fe200078efcff */
[----:B------:R-:W-:Y:S01]  /*20f0*/  IMAD R23, R82, 0x2, R9 ;  /* 0x0000000252177824 */ /* 0x000fe200078e0209 */
[----:B------:R-:W-:Y:S02]  /*2100*/  LEA.HI.X.SX32 R7, R7, R52, 0x1, P5 ;  /* 0x0000003407077211 */ /* 0x000fe400028f0eff */
[----:B------:R-:W-:Y:S01]  /*2110*/  PRMT R140, RZ, 0x7610, R140 ;  /* 0x00007610ff8c7816 */ /* 0x000fe2000000008c */
[----:B------:R-:W-:Y:S01]  /*2120*/  @!P4 IMAD.MOV R59, RZ, RZ, -R59 ;  /* 0x000000ffff3bc224 */ /* 0x000fe200078e0a3b */
[----:B------:R-:W-:Y:S01]  /*2130*/  ISETP.LT.AND P5, PT, R5, R126, P0 ;  /* 0x0000007e0500720c */ /* 0x000fe200007a1270 */
[----:B------:R-:W-:Y:S01]  /*2140*/  @!P3 IMAD.MOV R102, RZ, RZ, -R102 ;  /* 0x000000ffff66b224 */ /* 0x000fe200078e0a66 */
[----:B------:R-:W-:Y:S02]  /*2150*/  LOP3.LUT R11, R71, 0x18, RZ, 0xfc, !PT ;  /* 0x00000018470b7812 */ /* 0x000fe400078efcff */
[----:B------:R-:W-:-:S02]  /*2160*/  PRMT R142, RZ, 0x7610, R142 ;  /* 0x00007610ff8e7816 */ /* 0x000fc4000000008e */
[----:B------:R-:W-:Y:S02]  /*2170*/  LOP3.LUT R15, R71, 0x2, RZ, 0xfc, !PT ;  /* 0x00000002470f7812 */ /* 0x000fe400078efcff */
[----:B------:R-:W-:Y:S02]  /*2180*/  PRMT R144, RZ, 0x7610, R144 ;  /* 0x00007610ff907816 */ /* 0x000fe40000000090 */
[----:B------:R-:W-:Y:S02]  /*2190*/  PRMT R122, RZ, 0x7610, R122 ;  /* 0x00007610ff7a7816 */ /* 0x000fe4000000007a */
[----:B------:R-:W-:Y:S01]  /*21a0*/  PRMT R148, RZ, 0x7610, R148 ;  /* 0x00007610ff947816 */ /* 0x000fe20000000094 */
[----:B------:R-:W0:Y:S02]  /*21b0*/  FENCE.VIEW.ASYNC.S ;  /* 0x00000000000073c6 */ /* 0x000e240000000000 */
[----:B0-----:R0:W1:Y:S02]  /*21c0*/  @!UP1 SYNCS.EXCH.64 URZ, [UR13], UR4 ;  /* 0x000000040dff95b2 */ /* 0x0010640008000100 */
[----:B-1----:R-:W-:Y:S01]  /*21d0*/  BAR.SYNC.DEFER_BLOCKING 0x0 ;  /* 0x0000000000007b1d */ /* 0x002fe20000010000 */
[----:B------:R-:W-:-:S04]  /*21e0*/  IMAD R67, R82, 0x2, R23 ;  /* 0x0000000252437824 */ /* 0x000fc800078e0217 */
[----:B------:R-:W-:Y:S01]  /*21f0*/  IMAD R13, R82, 0x4, R67 ;  /* 0x00000004520d7824 */ /* 0x000fe200078e0243 */
[----:B------:R-:W-:Y:S02]  /*2200*/  ISETP.GE.AND P4, PT, R24, RZ, PT ;  /* 0x000000ff1800720c */ /* 0x000fe40003f86270 */
[----:B------:R-:W-:Y:S01]  /*2210*/  LOP3.LUT R21, R71, 0x12, RZ, 0xfc, !PT ;  /* 0x0000001247157812 */ /* 0x000fe200078efcff */
[C---:B------:R-:W-:Y:S01]  /*2220*/  IMAD R27, R82.reuse, 0x2, R13 ;  /* 0x00000002521b7824 */ /* 0x040fe200078e020d */
[----:B------:R-:W-:Y:S02]  /*2230*/  PRMT R152, RZ, 0x7610, R152 ;  /* 0x00007610ff987816 */ /* 0x000fe40000000098 */
[----:B------:R-:W-:Y:S01]  /*2240*/  PRMT R160, RZ, 0x7610, R160 ;  /* 0x00007610ffa07816 */ /* 0x000fe200000000a0 */
[----:B------:R-:W-:Y:S02]  /*2250*/  IMAD R69, R82, 0x2, R27 ;  /* 0x0000000252457824 */ /* 0x000fe400078e021b */
[----:B------:R-:W-:-:S02]  /*2260*/  IMAD.MOV.U32 R75, RZ, RZ, R33 ;  /* 0x000000ffff4b7224 */ /* 0x000fc400078e0021 */
[----:B------:R-:W-:Y:S01]  /*2270*/  IMAD.MOV.U32 R65, RZ, RZ, R35 ;  /* 0x000000ffff417224 */ /* 0x000fe200078e0023 */
[----:B------:R-:W-:Y:S01]  /*2280*/  PRMT R123, RZ, 0x7610, R123 ;  /* 0x00007610ff7b7816 */ /* 0x000fe2000000007b */
[----:B------:R-:W-:Y:S01]  /*2290*/  IMAD.MOV.U32 R107, RZ, RZ, R41 ;  /* 0x000000ffff6b7224 */ /* 0x000fe200078e0029 */
[----:B------:R-:W-:Y:S02]  /*22a0*/  PRMT R158, RZ, 0x7610, R158 ;  /* 0x00007610ff9e7816 */ /* 0x000fe4000000009e */
[----:B------:R-:W-:Y:S01]  /*22b0*/  PRMT R156, RZ, 0x7610, R156 ;  /* 0x00007610ff9c7816 */ /* 0x000fe2000000009c */
[----:B------:R-:W-:Y:S01]  /*22c0*/  IMAD.MOV.U32 R77, RZ, RZ, R39 ;  /* 0x000000ffff4d7224 */ /* 0x000fe200078e0027 */
[----:B------:R-:W2:Y:S01]  /*22d0*/  @P6 LDG.E.U8 R120, desc[UR16][R6.64] ;  /* 0x0000001006786981 */ /* 0x000ea2000c1e1100 */
[C---:B------:R-:W-:Y:S02]  /*22e0*/  IADD3 R8, P6, PT, R9.reuse, R50, RZ ;  /* 0x0000003209087210 */ /* 0x040fe40007fde0ff */
[----:B------:R-:W-:Y:S01]  /*22f0*/  PRMT R154, RZ, 0x7610, R154 ;  /* 0x00007610ff9a7816 */ /* 0x000fe2000000009a */
[----:B------:R-:W-:Y:S01]  /*2300*/  IMAD.MOV.U32 R81, RZ, RZ, R43 ;  /* 0x000000ffff517224 */ /* 0x000fe200078e002b */
[----:B------:R-:W-:Y:S01]  /*2310*/  LEA.HI.X.SX32 R9, R9, R52, 0x1, P6 ;  /* 0x0000003409097211 */ /* 0x000fe200030f0eff */
[----:B------:R-:W-:Y:S01]  /*2320*/  IMAD.MOV.U32 R85, RZ, RZ, R42 ;  /* 0x000000ffff557224 */ /* 0x000fe200078e002a */
[----:B------:R-:W-:Y:S01]  /*2330*/  ISETP.GE.AND P6, PT, R10, RZ, PT ;  /* 0x000000ff0a00720c */ /* 0x000fe20003fc6270 */
[----:B------:R-:W1:Y:S01]  /*2340*/  LDCU UR6, c[0x0][0x3b0] ;  /* 0x00007600ff0677ac */ /* 0x000e620008000800 */
[----:B------:R-:W-:Y:S01]  /*2350*/  LOP3.LUT R10, R71, 0x10, RZ, 0xfc, !PT ;  /* 0x00000010470a7812 */ /* 0x000fe200078efcff */
[----:B------:R-:W3:Y:S01]  /*2360*/  @P5 LDG.E.U8 R140, desc[UR16][R8.64] ;  /* 0x00000010088c5981 */ /* 0x000ee2000c1e1100 */
[C---:B------:R-:W-:Y:S01]  /*2370*/  IADD3 R12, P5, PT, R13.reuse, R50, RZ ;  /* 0x000000320d0c7210 */ /* 0x040fe20007fbe0ff */
[----:B------:R-:W-:Y:S01]  /*2380*/  IMAD R51, R82, 0x2, R69 ;  /* 0x0000000252337824 */ /* 0x000fe200078e0245 */
[----:B------:R-:W-:Y:S01]  /*2390*/  ISETP.LT.AND P3, PT, R10, R126, P0 ;  /* 0x0000007e0a00720c */ /* 0x000fe20000761270 */
[----:B------:R-:W-:Y:S01]  /*23a0*/  @!P4 IMAD.MOV R103, RZ, RZ, -R103 ;  /* 0x000000ffff67c224 */ /* 0x000fe200078e0a67 */
[----:B------:R-:W-:Y:S01]  /*23b0*/  LEA.HI.X.SX32 R13, R13, R52, 0x1, P5 ;  /* 0x000000340d0d7211 */ /* 0x000fe200028f0eff */
[----:B------:R-:W-:Y:S01]  /*23c0*/  IMAD R29, R82, 0x2, R51 ;  /* 0x00000002521d7824 */ /* 0x000fe200078e0233 */
[----:B------:R-:W-:-:S02]  /*23d0*/  ISETP.LT.AND P5, PT, R11, R126, P0 ;  /* 0x0000007e0b00720c */ /* 0x000fc400007a1270 */
[----:B------:R-:W-:Y:S01]  /*23e0*/  ISETP.GE.AND P4, PT, R17, RZ, PT ;  /* 0x000000ff1100720c */ /* 0x000fe20003f86270 */
[----:B------:R-:W-:Y:S01]  /*23f0*/  @!P6 IMAD.MOV R60, RZ, RZ, -R60 ;  /* 0x000000ffff3ce224 */ /* 0x000fe200078e0a3c */
[----:B------:R-:W-:-:S05]  /*2400*/  IADD3 R14, P6, PT, R29, R50, RZ ;  /* 0x000000321d0e7210 */ /* 0x000fca0007fde0ff */
[----:B------:R-:W4:Y:S01]  /*2410*/  @P3 LDG.E.U8 R142, desc[UR16][R12.64] ;  /* 0x000000100c8e3981 */ /* 0x000f22000c1e1100 */
[----:B------:R-:W-:Y:S02]  /*2420*/  ISETP.GE.AND P3, PT, R16, RZ, PT ;  /* 0x000000ff1000720c */ /* 0x000fe40003f66270 */
[----:B------:R-:W-:Y:S01]  /*2430*/  LEA.HI.X.SX32 R17, R29, R52, 0x1, P6 ;  /* 0x000000341d117211 */ /* 0x000fe200030f0eff */
[----:B------:R-:W-:Y:S01]  /*2440*/  @P5 IMAD.MOV.U32 R16, RZ, RZ, R14 ;  /* 0x000000ffff105224 */ /* 0x000fe200078e000e */
[----:B------:R-:W-:Y:S01]  /*2450*/  ISETP.LT.AND P6, PT, R15, R126, P0 ;  /* 0x0000007e0f00720c */ /* 0x000fe200007c1270 */
[----:B------:R-:W-:-:S03]  /*2460*/  @!P4 IMAD.MOV R61, RZ, RZ, -R61 ;  /* 0x000000ffff3dc224 */ /* 0x000fc600078e0a3d */
[----:B------:R5:W2:Y:S01]  /*2470*/  @P5 LDG.E.U8 R144, desc[UR16][R16.64] ;  /* 0x0000001010905981 */ /* 0x000aa2000c1e1100 */
[----:B------:R-:W-:Y:S02]  /*2480*/  ISETP.GE.AND P4, PT, R18, RZ, PT ;  /* 0x000000ff1200720c */ /* 0x000fe40003f86270 */
[----:B------:R-:W-:Y:S02]  /*2490*/  LOP3.LUT R18, R71, 0xa, RZ, 0xfc, !PT ;  /* 0x0000000a47127812 */ /* 0x000fe400078efcff */
[----:B------:R-:W-:Y:S01]  /*24a0*/  @!P3 IMAD.MOV R104, RZ, RZ, -R104 ;  /* 0x000000ffff68b224 */ /* 0x000fe200078e0a68 */
[----:B------:R-:W-:Y:S02]  /*24b0*/  ISETP.GE.AND P3, PT, R20, RZ, PT ;  /* 0x000000ff1400720c */ /* 0x000fe40003f66270 */
[----:B-----5:R-:W-:-:S04]  /*24c0*/  IADD3 R16, P5, PT, R19, R50, RZ ;  /* 0x0000003213107210 */ /* 0x020fc80007fbe0ff */
[----:B------:R-:W-:Y:S01]  /*24d0*/  LEA.HI.X.SX32 R19, R19, R52, 0x1, P5 ;  /* 0x0000003413137211 */ /* 0x000fe200028f0eff */
[----:B------:R-:W-:Y:S01]  /*24e0*/  @P6 IMAD.MOV.U32 R24, RZ, RZ, R16 ;  /* 0x000000ffff186224 */ /* 0x000fe200078e0010 */
[----:B------:R-:W-:-:S03]  /*24f0*/  ISETP.LT.AND P5, PT, R18, R126, P0 ;  /* 0x0000007e1200720c */ /* 0x000fc600007a1270 */
[----:B------:R-:W-:-:S05]  /*2500*/  @P6 IMAD.MOV.U32 R25, RZ, RZ, R19 ;  /* 0x000000ffff196224 */ /* 0x000fca00078e0013 */
[----:B------:R5:W2:Y:S01]  /*2510*/  @P6 LDG.E.U8 R122, desc[UR16][R24.64] ;  /* 0x00000010187a6981 */ /* 0x000aa2000c1e1100 */
[----:B------:R-:W-:Y:S01]  /*2520*/  IADD3 R20, P6, PT, R23, R50, RZ ;  /* 0x0000003217147210 */ /* 0x000fe20007fde0ff */
[----:B------:R-:W-:Y:S01]  /*2530*/  @!P4 IMAD.MOV R62, RZ, RZ, -R62 ;  /* 0x000000ffff3ec224 */ /* 0x000fe200078e0a3e */
[----:B------:R-:W-:Y:S02]  /*2540*/  ISETP.LT.AND P4, PT, R21, R126, P0 ;  /* 0x0000007e1500720c */ /* 0x000fe40000781270 */
[----:B------:R-:W-:Y:S02]  /*2550*/  LEA.HI.X.SX32 R23, R23, R52, 0x1, P6 ;  /* 0x0000003417177211 */ /* 0x000fe400030f0eff */
[----:B------:R-:W-:Y:S01]  /*2560*/  ISETP.GE.AND P6, PT, R22, RZ, PT ;  /* 0x000000ff1600720c */ /* 0x000fe20003fc6270 */
[----:B------:R-:W-:Y:S02]  /*2570*/  @P5 IMAD.MOV.U32 R22, RZ, RZ, R20 ;  /* 0x000000ffff165224 */ /* 0x000fe400078e0014 */
[----:B------:R-:W-:Y:S01]  /*2580*/  @!P3 IMAD.MOV R105, RZ, RZ, -R105 ;  /* 0x000000ffff69b224 */ /* 0x000fe200078e0a69 */
[----:B-----5:R-:W-:-:S02]  /*2590*/  LOP3.LUT R24, R71, 0x1a, RZ, 0xfc, !PT ;  /* 0x0000001a47187812 */ /* 0x020fc400078efcff */
[----:B------:R5:W2:Y:S01]  /*25a0*/  @P5 LDG.E.U8 R148, desc[UR16][R22.64] ;  /* 0x0000001016945981 */ /* 0x000aa2000c1e1100 */
[----:B------:R-:W-:Y:S01]  /*25b0*/  IMAD R79, R82, 0x2, R29 ;  /* 0x00000002524f7824 */ /* 0x000fe200078e021d */
[----:B------:R-:W-:-:S05]  /*25c0*/  ISETP.GE.AND P5, PT, R26, RZ, PT ;  /* 0x000000ff1a00720c */ /* 0x000fca0003fa6270 */
[----:B------:R-:W-:Y:S01]  /*25d0*/  @!P6 IMAD.MOV R63, RZ, RZ, -R63 ;  /* 0x000000ffff3fe224 */ /* 0x000fe200078e0a3f */
[-C--:B------:R-:W-:Y:S02]  /*25e0*/  IADD3 R26, P6, PT, R79, R50.reuse, RZ ;  /* 0x000000324f1a7210 */ /* 0x080fe40007fde0ff */
[----:B-----5:R-:W-:-:S04]  /*25f0*/  IADD3 R22, P3, PT, R27, R50, RZ ;  /* 0x000000321b167210 */ /* 0x020fc80007f7e0ff */
[----:B------:R-:W-:Y:S01]  /*2600*/  LEA.HI.X.SX32 R25, R27, R52, 0x1, P3 ;  /* 0x000000341b197211 */ /* 0x000fe200018f0eff */
[----:B------:R-:W-:Y:S01]  /*2610*/  @P4 IMAD.MOV.U32 R30, RZ, RZ, R22 ;  /* 0x000000ffff1e4224 */ /* 0x000fe200078e0016 */
[----:B------:R-:W-:-:S03]  /*2620*/  ISETP.LT.AND P3, PT, R24, R126, P0 ;  /* 0x0000007e1800720c */ /* 0x000fc60000761270 */
[----:B------:R-:W-:Y:S01]  /*2630*/  @P4 IMAD.MOV.U32 R31, RZ, RZ, R25 ;  /* 0x000000ffff1f4224 */ /* 0x000fe200078e0019 */
[----:B------:R-:W-:-:S04]  /*2640*/  LEA.HI.X.SX32 R29, R79, R52, 0x1, P6 ;  /* 0x000000344f1d7211 */ /* 0x000fc800030f0eff */
[----:B------:R5:W2:Y:S01]  /*2650*/  @P4 LDG.E.U8 R152, desc[UR16][R30.64] ;  /* 0x000000101e984981 */ /* 0x000aa2000c1e1100 */
[----:B------:R-:W-:Y:S02]  /*2660*/  ISETP.GE.AND P4, PT, R28, RZ, PT ;  /* 0x000000ff1c00720c */ /* 0x000fe40003f86270 */
[----:B------:R-:W-:Y:S02]  /*2670*/  LOP3.LUT R27, R71, 0x4, RZ, 0xfc, !PT ;  /* 0x00000004471b7812 */ /* 0x000fe400078efcff */
[----:B------:R-:W-:Y:S02]  /*2680*/  @P3 IMAD.MOV.U32 R28, RZ, RZ, R26 ;  /* 0x000000ffff1c3224 */ /* 0x000fe400078e001a */
[----:B------:R-:W-:-:S03]  /*2690*/  ISETP.LT.AND P6, PT, R27, R126, P0 ;  /* 0x0000007e1b00720c */ /* 0x000fc600007c1270 */
[----:B------:R0:W2:Y:S01]  /*26a0*/  @P3 LDG.E.U8 R160, desc[UR16][R28.64] ;  /* 0x000000101ca03981 */ /* 0x0000a2000c1e1100 */
[----:B-----5:R-:W-:Y:S01]  /*26b0*/  LOP3.LUT R30, R71, 0xc, RZ, 0xfc, !PT ;  /* 0x0000000c471e7812 */ /* 0x020fe200078efcff */
[----:B------:R-:W-:Y:S02]  /*26c0*/  @!P5 IMAD.MOV R65, RZ, RZ, -R65 ;  /* 0x000000ffff41d224 */ /* 0x000fe400078e0a41 */
[----:B------:R-:W-:Y:S01]  /*26d0*/  @!P4 IMAD.MOV R75, RZ, RZ, -R75 ;  /* 0x000000ffff4bc224 */ /* 0x000fe200078e0a4b */
[----:B------:R-:W-:Y:S02]  /*26e0*/  ISETP.GE.AND P4, PT, R32, RZ, PT ;  /* 0x000000ff2000720c */ /* 0x000fe40003f86270 */
[-C--:B------:R-:W-:Y:S02]  /*26f0*/  IADD3 R32, P5, PT, R67, R50.reuse, RZ ;  /* 0x0000003243207210 */ /* 0x080fe40007fbe0ff */
[----:B0-----:R-:W-:-:S04]  /*2700*/  IADD3 R28, P3, PT, R37, R50, RZ ;  /* 0x00000032251c7210 */ /* 0x001fc80007f7e0ff */
[----:B------:R-:W-:Y:S01]  /*2710*/  LEA.HI.X.SX32 R31, R37, R52, 0x1, P3 ;  /* 0x00000034251f7211 */ /* 0x000fe200018f0eff */
[----:B------:R-:W-:Y:S01]  /*2720*/  @P6 IMAD.MOV.U32 R36, RZ, RZ, R28 ;  /* 0x000000ffff246224 */ /* 0x000fe200078e001c */
[----:B------:R-:W-:Y:S02]  /*2730*/  ISETP.LT.AND P3, PT, R30, R126, P0 ;  /* 0x0000007e1e00720c */ /* 0x000fe40000761270 */
[----:B------:R-:W-:Y:S01]  /*2740*/  LOP3.LUT R33, R71, 0x14, RZ, 0xfc, !PT ;  /* 0x0000001447217812 */ /* 0x000fe200078efcff */
[----:B------:R-:W-:Y:S01]  /*2750*/  @P6 IMAD.MOV.U32 R37, RZ, RZ, R31 ;  /* 0x000000ffff256224 */ /* 0x000fe200078e001f */
[----:B------:R-:W-:Y:S02]  /*2760*/  LEA.HI.X.SX32 R35, R67, R52, 0x1, P5 ;  /* 0x0000003443237211 */ /* 0x000fe400028f0eff */
[----:B------:R-:W-:Y:S01]  /*2770*/  ISETP.LT.AND P5, PT, R33, R126, P0 ;  /* 0x0000007e2100720c */ /* 0x000fe200007a1270 */
[----:B------:R-:W-:Y:S01]  /*2780*/  @!P4 IMAD.MOV R107, RZ, RZ, -R107 ;  /* 0x000000ffff6bc224 */ /* 0x000fe200078e0a6b */
[----:B------:R0:W5:Y:S01]  /*2790*/  @P6 LDG.E.U8 R123, desc[UR16][R36.64] ;  /* 0x00000010247b6981 */ /* 0x000162000c1e1100 */
[----:B------:R-:W-:-:S02]  /*27a0*/  ISETP.GE.AND P6, PT, R34, RZ, PT ;  /* 0x000000ff2200720c */ /* 0x000fc40003fc6270 */
[----:B------:R-:W-:Y:S02]  /*27b0*/  LOP3.LUT R34, R71, 0x1c, RZ, 0xfc, !PT ;  /* 0x0000001c47227812 */ /* 0x000fe400078efcff */
[----:B------:R-:W-:Y:S02]  /*27c0*/  @P3 IMAD.MOV.U32 R40, RZ, RZ, R32 ;  /* 0x000000ffff283224 */ /* 0x000fe400078e0020 */
[----:B------:R-:W-:Y:S01]  /*27d0*/  @P3 IMAD.MOV.U32 R41, RZ, RZ, R35 ;  /* 0x000000ffff293224 */ /* 0x000fe200078e0023 */
[----:B0-----:R-:W-:-:S04]  /*27e0*/  IADD3 R36, P4, PT, R69, R50, RZ ;  /* 0x0000003245247210 */ /* 0x001fc80007f9e0ff */
[----:B------:R0:W2:Y:S01]  /*27f0*/  @P3 LDG.E.U8 R158, desc[UR16][R40.64] ;  /* 0x00000010289e3981 */ /* 0x0000a2000c1e1100 */
[----:B------:R-:W-:Y:S01]  /*2800*/  IMAD R39, R82, 0x2, R79 ;  /* 0x0000000252277824 */ /* 0x000fe200078e024f */
[----:B------:R-:W-:Y:S01]  /*2810*/  LEA.HI.X.SX32 R37, R69, R52, 0x1, P4 ;  /* 0x0000003445257211 */ /* 0x000fe200020f0eff */
[----:B------:R-:W-:Y:S01]  /*2820*/  @!P6 IMAD.MOV R77, RZ, RZ, -R77 ;  /* 0x000000ffff4de224 */ /* 0x000fe200078e0a4d */
[----:B------:R-:W-:Y:S02]  /*2830*/  ISETP.LT.AND P3, PT, R34, R126, P0 ;  /* 0x0000007e2200720c */ /* 0x000fe40000761270 */
[----:B------:R-:W-:Y:S01]  /*2840*/  ISETP.GE.AND P4, PT, R38, RZ, PT ;  /* 0x000000ff2600720c */ /* 0x000fe20003f86270 */
[----:B------:R-:W2:Y:S01]  /*2850*/  @P5 LDG.E.U8 R156, desc[UR16][R36.64] ;  /* 0x00000010249c5981 */ /* 0x000ea2000c1e1100 */
[----:B------:R-:W-:Y:S02]  /*2860*/  IADD3 R38, P6, PT, R39, R50, RZ ;  /* 0x0000003227267210 */ /* 0x000fe40007fde0ff */
[----:B------:R-:W-:-:S02]  /*2870*/  ISETP.GE.AND P5, PT, R72, RZ, PT ;  /* 0x000000ff4800720c */ /* 0x000fc40003fa6270 */
[----:B------:R-:W-:Y:S02]  /*2880*/  LEA.HI.X.SX32 R39, R39, R52, 0x1, P6 ;  /* 0x0000003427277211 */ /* 0x000fe400030f0eff */
[----:B------:R-:W-:Y:S02]  /*2890*/  LEA.HI R69, R73, 0xe, RZ, 0x1a ;  /* 0x0000000e49457811 */ /* 0x000fe400078fd0ff */
[----:B------:R-:W-:Y:S01]  /*28a0*/  ISETP.GE.AND P6, PT, R70, RZ, PT ;  /* 0x000000ff4600720c */ /* 0x000fe20003fc6270 */
[----:B------:R-:W-:Y:S01]  /*28b0*/  IMAD.MOV.U32 R79, RZ, RZ, R3 ;  /* 0x000000ffff4f7224 */ /* 0x000fe200078e0003 */
[----:B------:R-:W2:Y:S01]  /*28c0*/  @P3 LDG.E.U8 R154, desc[UR16][R38.64] ;  /* 0x00000010269a3981 */ /* 0x000ea2000c1e1100 */
[----:B0-----:R-:W-:Y:S01]  /*28d0*/  IMAD R41, R69, R82, RZ ;  /* 0x0000005245297224 */ /* 0x001fe200078e02ff */
[----:B------:R-:W-:Y:S02]  /*28e0*/  LEA.HI R3, R73, 0x1e, RZ, 0x1a ;  /* 0x0000001e49037811 */ /* 0x000fe400078fd0ff */
[----:B------:R-:W-:Y:S01]  /*28f0*/  ISETP.LT.AND P3, PT, R69, R126, P0 ;  /* 0x0000007e4500720c */ /* 0x000fe20000761270 */
[----:B------:R-:W-:Y:S01]  /*2900*/  @!P5 IMAD.MOV R81, RZ, RZ, -R81 ;  /* 0x000000ffff51d224 */ /* 0x000fe200078e0a51 */
[----:B------:R-:W-:Y:S01]  /*2910*/  IADD3 R40, P5, PT, R41, R50, RZ ;  /* 0x0000003229287210 */ /* 0x000fe20007fbe0ff */
[----:B------:R-:W-:Y:S01]  /*2920*/  IMAD R43, R3, R82, RZ ;  /* 0x00000052032b7224 */ /* 0x000fe200078e02ff */
[----:B------:R-:W-:Y:S01]  /*2930*/  PRMT R150, RZ, 0x7610, R150 ;  /* 0x00007610ff967816 */ /* 0x000fe20000000096 */
[----:B------:R-:W-:Y:S01]  /*2940*/  @!P4 IMAD.MOV R79, RZ, RZ, -R79 ;  /* 0x000000ffff4fc224 */ /* 0x000fe200078e0a4f */
[----:B------:R-:W-:Y:S01]  /*2950*/  LEA.HI.X.SX32 R41, R41, R52, 0x1, P5 ;  /* 0x0000003429297211 */ /* 0x000fe200028f0eff */
[----:B------:R-:W-:Y:S01]  /*2960*/  @!P6 IMAD.MOV R85, RZ, RZ, -R85 ;  /* 0x000000ffff55e224 */ /* 0x000fe200078e0a55 */
[----:B------:R-:W-:-:S02]  /*2970*/  IADD3 R42, P6, PT, R43, R50, RZ ;  /* 0x000000322b2a7210 */ /* 0x000fc40007fde0ff */
[----:B------:R-:W-:Y:S02]  /*2980*/  ISETP.LT.AND P4, PT, R3, R126, P0 ;  /* 0x0000007e0300720c */ /* 0x000fe40000781270 */
[----:B------:R-:W-:Y:S01]  /*2990*/  LEA.HI.X.SX32 R43, R43, R52, 0x1, P6 ;  /* 0x000000342b2b7211 */ /* 0x000fe200030f0eff */
[----:B------:R-:W2:Y:S01]  /*29a0*/  @P3 LDG.E.U8 R150, desc[UR16][R40.64] ;  /* 0x0000001028963981 */ /* 0x000ea2000c1e1100 */
[----:B------:R-:W-:Y:S02]  /*29b0*/  ISETP.GE.AND P5, PT, R66, RZ, PT ;  /* 0x000000ff4200720c */ /* 0x000fe40003fa6270 */
[----:B------:R-:W-:Y:S02]  /*29c0*/  ISETP.GE.AND P3, PT, R64, RZ, PT ;  /* 0x000000ff4000720c */ /* 0x000fe40003f66270 */
[----:B------:R-:W-:Y:S02]  /*29d0*/  ISETP.GE.AND P6, PT, R44, RZ, PT ;  /* 0x000000ff2c00720c */ /* 0x000fe40003fc6270 */
[----:B------:R-:W-:-:S02]  /*29e0*/  PRMT R146, RZ, 0x7610, R146 ;  /* 0x00007610ff927816 */ /* 0x000fc40000000092 */
[----:B------:R-:W-:Y:S01]  /*29f0*/  LOP3.LUT R44, R73, 0x1f, RZ, 0xc0, !PT ;  /* 0x0000001f492c7812 */ /* 0x000fe200078ec0ff */
[----:B------:R-:W-:Y:S01]  /*2a00*/  IMAD.MOV.U32 R87, RZ, RZ, R46 ;  /* 0x000000ffff577224 */ /* 0x000fe200078e002e */
[----:B------:R-:W-:Y:S02]  /*2a10*/  LOP3.LUT R46, RZ, R53, RZ, 0x33, !PT ;  /* 0x00000035ff2e7212 */ /* 0x000fe400078e33ff */
[----:B------:R-:W2:Y:S01]  /*2a20*/  @P4 LDG.E.U8 R146, desc[UR16][R42.64] ;  /* 0x000000102a924981 */ /* 0x000ea2000c1e1100 */
[----:B------:R-:W-:Y:S01]  /*2a30*/  ISETP.NE.AND P4, PT, R53, RZ, PT ;  /* 0x000000ff3500720c */ /* 0x000fe20003f85270 */
[----:B------:R-:W-:Y:S02]  /*2a40*/  IMAD R121, R44, R83, RZ ;  /* 0x000000532c797224 */ /* 0x000fe400078e02ff */
[----:B------:R-:W-:Y:S01]  /*2a50*/  @!P5 IMAD.MOV R56, RZ, RZ, -R56 ;  /* 0x000000ffff38d224 */ /* 0x000fe200078e0a38 */
[----:B------:R-:W-:Y:S01]  /*2a60*/  SEL R53, R46, R45, !P4 ;  /* 0x0000002d2e357207 */ /* 0x000fe20006000000 */
[----:B------:R-:W-:-:S02]  /*2a70*/  @!P3 IMAD.MOV R87, RZ, RZ, -R87 ;  /* 0x000000ffff57b224 */ /* 0x000fc400078e0a57 */
[----:B------:R-:W-:Y:S01]  /*2a80*/  @!P6 IMAD.MOV R57, RZ, RZ, -R57 ;  /* 0x000000ffff39e224 */ /* 0x000fe200078e0a39 */
[----:B------:R-:W-:Y:S02]  /*2a90*/  IADD3 R118, P5, PT, R121, UR22, RZ ;  /* 0x0000001679767c10 */ /* 0x000fe4000ffbe0ff */
[C---:B------:R-:W-:Y:S02]  /*2aa0*/  SEL R64, R46.reuse, R47, !P4 ;  /* 0x0000002f2e407207 */ /* 0x040fe40006000000 */
[C---:B------:R-:W-:Y:S02]  /*2ab0*/  SEL R66, R46.reuse, R48, !P4 ;  /* 0x000000302e427207 */ /* 0x040fe40006000000 */
[C---:B------:R-:W-:Y:S01]  /*2ac0*/  SEL R76, R46.reuse, R77, !P4 ;  /* 0x0000004d2e4c7207 */ /* 0x040fe20006000000 */
[----:B-1----:R-:W-:Y:S01]  /*2ad0*/  IMAD R47, R53, UR6, RZ ;  /* 0x00000006352f7c24 */ /* 0x002fe2000f8e02ff */
[C---:B------:R-:W-:Y:S02]  /*2ae0*/  SEL R88, R46.reuse, R88, !P4 ;  /* 0x000000582e587207 */ /* 0x040fe40006000000 */
[----:B------:R-:W-:-:S02]  /*2af0*/  SEL R91, R46, R91, !P4 ;  /* 0x0000005b2e5b7207 */ /* 0x000fc40006000000 */
[C---:B------:R-:W-:Y:S02]  /*2b00*/  SEL R90, R46.reuse, R90, !P4 ;  /* 0x0000005a2e5a7207 */ /* 0x040fe40006000000 */
[C---:B------:R-:W-:Y:S02]  /*2b10*/  SEL R70, R46.reuse, R54, !P4 ;  /* 0x000000362e467207 */ /* 0x040fe40006000000 */
[C---:B------:R-:W-:Y:S02]  /*2b20*/  SEL R94, R46.reuse, R94, !P4 ;  /* 0x0000005e2e5e7207 */ /* 0x040fe40006000000 */
[C---:B------:R-:W-:Y:S02]  /*2b30*/  SEL R72, R46.reuse, R55, !P4 ;  /* 0x000000372e487207 */ /* 0x040fe40006000000 */
        /* <DEDUP_REMOVED lines=21> */
[----:B------:R-:W-:Y:S01]  /*2c90*/  SEL R101, R46, R101, !P4 ;  /* 0x000000652e657207 */ /* 0x000fe20006000000 */
[----:B------:R-:W-:Y:S01]  /*2ca0*/  IMAD R53, R64, UR6, RZ ;  /* 0x0000000640357c24 */ /* 0x000fe2000f8e02ff */
[----:B------:R-:W-:Y:S01]  /*2cb0*/  LEA.HI.X.SX32 R121, R121, UR23, 0x1, P5 ;  /* 0x0000001779797c11 */ /* 0x000fe2000a8f0eff */
[----:B------:R-:W-:Y:S01]  /*2cc0*/  IMAD R55, R66, UR6, RZ ;  /* 0x0000000642377c24 */ /* 0x000fe2000f8e02ff */
[-C--:B------:R-:W-:Y:S02]  /*2cd0*/  IADD3 R48, P4, PT, R49, R50.reuse, RZ ;  /* 0x0000003231307210 */ /* 0x080fe40007f9e0ff */
[----:B------:R-:W-:Y:S01]  /*2ce0*/  IADD3 R50, P5, PT, R51, R50, RZ ;  /* 0x0000003233327210 */ /* 0x000fe20007fbe0ff */
[----:B------:R-:W-:Y:S01]  /*2cf0*/  IMAD R57, R70, UR6, RZ ;  /* 0x0000000646397c24 */ /* 0x000fe2000f8e02ff */
[-C--:B------:R-:W-:Y:S01]  /*2d00*/  LEA.HI.X.SX32 R49, R49, R52.reuse, 0x1, P4 ;  /* 0x0000003431317211 */ /* 0x080fe200020f0eff */
[----:B------:R-:W-:Y:S01]  /*2d10*/  IMAD R59, R72, UR6, RZ ;  /* 0x00000006483b7c24 */ /* 0x000fe2000f8e02ff */
[----:B------:R-:W-:-:S02]  /*2d20*/  LEA.HI.X.SX32 R51, R51, R52, 0x1, P5 ;  /* 0x0000003433337211 */ /* 0x000fc400028f0eff */
[-C--:B------:R-:W-:Y:S02]  /*2d30*/  IADD3 R52, P4, PT, R53, R118.reuse, RZ ;  /* 0x0000007635347210 */ /* 0x080fe40007f9e0ff */
[-C--:B------:R-:W-:Y:S01]  /*2d40*/  IADD3 R54, P5, PT, R55, R118.reuse, RZ ;  /* 0x0000007637367210 */ /* 0x080fe20007fbe0ff */
[----:B------:R-:W-:Y:S01]  /*2d50*/  IMAD R61, R78, UR6, RZ ;  /* 0x000000064e3d7c24 */ /* 0x000fe2000f8e02ff */
[-C--:B------:R-:W-:Y:S01]  /*2d60*/  LEA.HI.X.SX32 R53, R53, R121.reuse, 0x1, P4 ;  /* 0x0000007935357211 */ /* 0x080fe200020f0eff */
[----:B------:R-:W-:Y:S01]  /*2d70*/  IMAD R63, R80, UR6, RZ ;  /* 0x00000006503f7c24 */ /* 0x000fe2000f8e02ff */
[-C--:B------:R-:W-:Y:S02]  /*2d80*/  LEA.HI.X.SX32 R55, R55, R121.reuse, 0x1, P5 ;  /* 0x0000007937377211 */ /* 0x080fe400028f0eff */
        /* <DEDUP_REMOVED lines=9> */
[-C--:B------:R-:W-:Y:S02]  /*2e20*/  LEA.HI.X.SX32 R61, R61, R121.reuse, 0x1, P4 ;  /* 0x000000793d3d7211 */ /* 0x080fe400020f0eff */
[----:B------:R-:W-:Y:S01]  /*2e30*/  LEA.HI.X.SX32 R63, R63, R121, 0x1, P5 ;  /* 0x000000793f3f7211 */ /* 0x000fe200028f0eff */
[----:B------:R-:W-:Y:S01]  /*2e40*/  IMAD R78, R45, UR6, RZ ;  /* 0x000000062d4e7c24 */ /* 0x000fe2000f8e02ff */
[-C--:B------:R-:W-:Y:S02]  /*2e50*/  IADD3 R64, P4, PT, R65, R118.reuse, RZ ;  /* 0x0000007641407210 */ /* 0x080fe40007f9e0ff */
[----:B------:R-:W-:-:S02]  /*2e60*/  IADD3 R66, P5, PT, R70, R118, RZ ;  /* 0x0000007646427210 */ /* 0x000fc40007fbe0ff */
[----:B------:R-:W-:Y:S02]  /*2e70*/  ISETP.LT.AND P3, PT, R44, R126, P0 ;  /* 0x0000007e2c00720c */ /* 0x000fe40000761270 */
[-C--:B------:R-:W-:Y:S02]  /*2e80*/  LEA.HI.X.SX32 R65, R65, R121.reuse, 0x1, P4 ;  /* 0x0000007941417211 */ /* 0x080fe400020f0eff */
[-C--:B------:R-:W-:Y:S02]  /*2e90*/  LEA.HI.X.SX32 R67, R70, R121.reuse, 0x1, P5 ;  /* 0x0000007946437211 */ /* 0x080fe400028f0eff */
[CC--:B------:R-:W-:Y:S02]  /*2ea0*/  IADD3 R70, P4, PT, R75.reuse, R118.reuse, RZ ;  /* 0x000000764b467210 */ /* 0x0c0fe40007f9e0ff */
[----:B------:R-:W-:Y:S01]  /*2eb0*/  IADD3 R72, P5, PT, R78, R118, RZ ;  /* 0x000000764e487210 */ /* 0x000fe20007fbe0ff */
[----:B------:R-:W-:Y:S01]  /*2ec0*/  IMAD R79, R74, UR6, RZ ;  /* 0x000000064a4f7c24 */ /* 0x000fe2000f8e02ff */
[----:B------:R-:W-:-:S02]  /*2ed0*/  LEA.HI.X.SX32 R45, R75, R121, 0x1, P4 ;  /* 0x000000794b2d7211 */ /* 0x000fc400020f0eff */
[-C--:B------:R-:W-:Y:S01]  /*2ee0*/  LEA.HI.X.SX32 R75, R78, R121.reuse, 0x1, P5 ;  /* 0x000000794e4b7211 */ /* 0x080fe200028f0eff */
[----:B------:R-:W-:Y:S01]  /*2ef0*/  IMAD R78, R76, UR6, RZ ;  /* 0x000000064c4e7c24 */ /* 0x000fe2000f8e02ff */
[----:B------:R-:W-:Y:S01]  /*2f00*/  PRMT R145, RZ, 0x7610, R145 ;  /* 0x00007610ff917816 */ /* 0x000fe20000000091 */
[----:B------:R-:W-:Y:S01]  /*2f10*/  @P3 IMAD.MOV.U32 R80, RZ, RZ, R70 ;  /* 0x000000ffff503224 */ /* 0x000fe200078e0046 */
[-C--:B------:R-:W-:Y:S01]  /*2f20*/  IADD3 R74, P4, PT, R79, R118.reuse, RZ ;  /* 0x000000764f4a7210 */ /* 0x080fe20007f9e0ff */
[----:B------:R-:W-:Y:S01]  /*2f30*/  @P3 IMAD.MOV.U32 R81, RZ, RZ, R45 ;  /* 0x000000ffff513224 */ /* 0x000fe200078e002d */
[----:B------:R-:W-:Y:S01]  /*2f40*/  IADD3 R76, P5, PT, R78, R118, RZ ;  /* 0x000000764e4c7210 */ /* 0x000fe20007fbe0ff */
[----:B------:R-:W-:Y:S01]  /*2f50*/  IMAD R93, R77, UR6, RZ ;  /* 0x000000064d5d7c24 */ /* 0x000fe2000f8e02ff */
[----:B------:R-:W-:Y:S02]  /*2f60*/  PRMT R147, RZ, 0x7610, R147 ;  /* 0x00007610ff937816 */ /* 0x000fe40000000093 */
[----:B------:R0:W5:Y:S01]  /*2f70*/  @P3 LDG.E.U8 R145, desc[UR16][R80.64] ;  /* 0x0000001050913981 */ /* 0x000162000c1e1100 */
[----:B------:R-:W-:-:S02]  /*2f80*/  LEA.HI.X.SX32 R77, R79, R121, 0x1, P4 ;  /* 0x000000794f4d7211 */ /* 0x000fc400020f0eff */
[----:B------:R-:W-:Y:S02]  /*2f90*/  LEA.HI.X.SX32 R79, R78, R121, 0x1, P5 ;  /* 0x000000794e4f7211 */ /* 0x000fe400028f0eff */
[----:B------:R-:W-:Y:S01]  /*2fa0*/  IADD3 R78, P4, PT, R93, R118, RZ ;  /* 0x000000765d4e7210 */ /* 0x000fe20007f9e0ff */
[----:B0-----:R-:W-:Y:S02]  /*2fb0*/  @P3 IMAD.MOV.U32 R80, RZ, RZ, R72 ;  /* 0x000000ffff503224 */ /* 0x001fe400078e0048 */
[----:B------:R-:W-:Y:S01]  /*2fc0*/  @P3 IMAD.MOV.U32 R81, RZ, RZ, R75 ;  /* 0x000000ffff513224 */ /* 0x000fe200078e004b */
[----:B------:R-:W-:Y:S01]  /*2fd0*/  PRMT R153, RZ, 0x7610, R153 ;  /* 0x00007610ff997816 */ /* 0x000fe20000000099 */
[----:B------:R-:W-:-:S03]  /*2fe0*/  IMAD R89, R89, UR6, RZ ;  /* 0x0000000659597c24 */ /* 0x000fc6000f8e02ff */
[----:B------:R0:W5:Y:S01]  /*2ff0*/  @P3 LDG.E.U8 R147, desc[UR16][R80.64] ;  /* 0x0000001050933981 */ /* 0x000162000c1e1100 */
[----:B------:R-:W-:Y:S01]  /*3000*/  PRMT R149, RZ, 0x7610, R149 ;  /* 0x00007610ff957816 */ /* 0x000fe20000000095 */
[----:B------:R-:W-:Y:S01]  /*3010*/  @P3 IMAD.MOV.U32 R84, RZ, RZ, R74 ;  /* 0x000000ffff543224 */ /* 0x000fe200078e004a */
[----:B------:R-:W-:Y:S01]  /*3020*/  IADD3 R46, P6, PT, R47, R118, RZ ;  /* 0x000000762f2e7210 */ /* 0x000fe20007fde0ff */
[----:B------:R-:W-:Y:S01]  /*3030*/  @P3 IMAD.MOV.U32 R85, RZ, RZ, R77 ;  /* 0x000000ffff553224 */ /* 0x000fe200078e004d */
[-C--:B0-----:R-:W-:Y:S01]  /*3040*/  LEA.HI.X.SX32 R81, R93, R121.reuse, 0x1, P4 ;  /* 0x000000795d517211 */ /* 0x081fe200020f0eff */
[----:B------:R-:W-:Y:S02]  /*3050*/  @P3 IMAD.MOV.U32 R80, RZ, RZ, R78 ;  /* 0x000000ffff503224 */ /* 0x000fe400078e004e */
[----:B------:R-:W-:Y:S01]  /*3060*/  IMAD R92, R92, UR6, RZ ;  /* 0x000000065c5c7c24 */ /* 0x000fe2000f8e02ff */
[----:B------:R-:W-:Y:S01]  /*3070*/  PRMT R151, RZ, 0x7610, R151 ;  /* 0x00007610ff977816 */ /* 0x000fe20000000097 */
[----:B------:R-:W-:Y:S01]  /*3080*/  @P3 IMAD.MOV.U32 R86, RZ, RZ, R76 ;  /* 0x000000ffff563224 */ /* 0x000fe200078e004c */
[----:B------:R0:W5:Y:S01]  /*3090*/  @P3 LDG.E.U8 R153, desc[UR16][R80.64] ;  /* 0x0000001050993981 */ /* 0x000162000c1e1100 */
[----:B------:R-:W-:Y:S01]  /*30a0*/  @P3 IMAD.MOV.U32 R87, RZ, RZ, R79 ;  /* 0x000000ffff573224 */ /* 0x000fe200078e004f */
[----:B------:R-:W-:Y:S01]  /*30b0*/  LEA.HI.X.SX32 R47, R47, R121, 0x1, P6 ;  /* 0x000000792f2f7211 */ /* 0x000fe200030f0eff */
[----:B------:R-:W-:Y:S01]  /*30c0*/  IMAD R88, R88, UR6, RZ ;  /* 0x0000000658587c24 */ /* 0x000fe2000f8e02ff */
[----:B------:R1:W5:Y:S01]  /*30d0*/  @P3 LDG.E.U8 R149, desc[UR16][R84.64] ;  /* 0x0000001054953981 */ /* 0x000362000c1e1100 */
[----:B------:R-:W-:-:S03]  /*30e0*/  PRMT R155, RZ, 0x7610, R155 ;  /* 0x00007610ff9b7816 */ /* 0x000fc6000000009b */
[----:B------:R3:W5:Y:S01]  /*30f0*/  @P3 LDG.E.U8 R151, desc[UR16][R86.64] ;  /* 0x0000001056973981 */ /* 0x000762000c1e1100 */
[CC--:B0-----:R-:W-:Y:S02]  /*3100*/  IADD3 R80, P5, PT, R89.reuse, R118.reuse, RZ ;  /* 0x0000007659507210 */ /* 0x0c1fe40007fbe0ff */
[-C--:B-1----:R-:W-:Y:S02]  /*3110*/  IADD3 R84, P6, PT, R92, R118.reuse, RZ ;  /* 0x000000765c547210 */ /* 0x082fe40007fde0ff */
[-C--:B------:R-:W-:Y:S02]  /*3120*/  LEA.HI.X.SX32 R85, R89, R121.reuse, 0x1, P5 ;  /* 0x0000007959557211 */ /* 0x080fe400028f0eff */
[----:B---3--:R-:W-:Y:S02]  /*3130*/  IADD3 R86, P4, PT, R88, R118, RZ ;  /* 0x0000007658567210 */ /* 0x008fe40007f9e0ff */
[----:B------:R-:W-:Y:S01]  /*3140*/  LEA.HI.X.SX32 R87, R92, R121, 0x1, P6 ;  /* 0x000000795c577211 */ /* 0x000fe200030f0eff */
[----:B------:R-:W-:-:S02]  /*3150*/  @P3 IMAD.MOV.U32 R92, RZ, RZ, R80 ;  /* 0x000000ffff5c3224 */ /* 0x000fc400078e0050 */
[----:B------:R-:W-:Y:S01]  /*3160*/  @P3 IMAD.MOV.U32 R93, RZ, RZ, R85 ;  /* 0x000000ffff5d3224 */ /* 0x000fe200078e0055 */
[----:B------:R-:W-:Y:S01]  /*3170*/  PRMT R159, RZ, 0x7610, R159 ;  /* 0x00007610ff9f7816 */ /* 0x000fe2000000009f */
[----:B------:R-:W-:Y:S01]  /*3180*/  IMAD R95, R91, UR6, RZ ;  /* 0x000000065b5f7c24 */ /* 0x000fe2000f8e02ff */
[----:B------:R-:W-:Y:S01]  /*3190*/  LEA.HI.X.SX32 R89, R88, R121, 0x1, P4 ;  /* 0x0000007958597211 */ /* 0x000fe200020f0eff */
[----:B------:R-:W-:Y:S01]  /*31a0*/  @P3 IMAD.MOV.U32 R88, RZ, RZ, R86 ;  /* 0x000000ffff583224 */ /* 0x000fe200078e0056 */
[----:B------:R-:W-:Y:S01]  /*31b0*/  PRMT R157, RZ, 0x7610, R157 ;  /* 0x00007610ff9d7816 */ /* 0x000fe2000000009d */
[----:B------:R0:W3:Y:S01]  /*31c0*/  @P3 LDG.E.U8 R155, desc[UR16][R92.64] ;  /* 0x000000105c9b3981 */ /* 0x0000e2000c1e1100 */
[----:B------:R-:W-:Y:S01]  /*31d0*/  IMAD R96, R90, UR6, RZ ;  /* 0x000000065a607c24 */ /* 0x000fe2000f8e02ff */
[----:B------:R-:W-:Y:S02]  /*31e0*/  IADD3 R90, P5, PT, R95, R118, RZ ;  /* 0x000000765f5a7210 */ /* 0x000fe40007fbe0ff */
[----:B------:R1:W3:Y:S01]  /*31f0*/  @P3 LDG.E.U8 R159, desc[UR16][R88.64] ;  /* 0x00000010589f3981 */ /* 0x0002e2000c1e1100 */
[----:B------:R-:W-:Y:S01]  /*3200*/  LOP3.LUT R91, R71, 0x16, RZ, 0xfc, !PT ;  /* 0x00000016475b7812 */ /* 0x000fe200078efcff */
[----:B0-----:R-:W-:-:S02]  /*3210*/  @P3 IMAD.MOV.U32 R92, RZ, RZ, R84 ;  /* 0x000000ffff5c3224 */ /* 0x001fc400078e0054 */
[----:B------:R-:W-:Y:S01]  /*3220*/  @P3 IMAD.MOV.U32 R93, RZ, RZ, R87 ;  /* 0x000000ffff5d3224 */ /* 0x000fe200078e0057 */
[----:B-1----:R-:W-:Y:S01]  /*3230*/  LOP3.LUT R88, R71, 0x6, RZ, 0xfc, !PT ;  /* 0x0000000647587812 */ /* 0x002fe200078efcff */
[----:B------:R-:W-:-:S03]  /*3240*/  IMAD R97, R94, UR6, RZ ;  /* 0x000000065e617c24 */ /* 0x000fc6000f8e02ff */
[----:B------:R0:W3:Y:S01]  /*3250*/  @P3 LDG.E.U8 R157, desc[UR16][R92.64] ;  /* 0x000000105c9d3981 */ /* 0x0000e2000c1e1100 */
[----:B------:R-:W-:Y:S01]  /*3260*/  PRMT R161, RZ, 0x7610, R161 ;  /* 0x00007610ffa17816 */ /* 0x000fe200000000a1 */
[----:B------:R-:W-:Y:S01]  /*3270*/  @P3 IMAD.MOV.U32 R98, RZ, RZ, R90 ;  /* 0x000000ffff623224 */ /* 0x000fe200078e005a */
[-C--:B------:R-:W-:Y:S02]  /*3280*/  IADD3 R94, P6, PT, R97, R118.reuse, RZ ;  /* 0x00000076615e7210 */ /* 0x080fe40007fde0ff */
[-C--:B0-----:R-:W-:Y:S02]  /*3290*/  LEA.HI.X.SX32 R93, R95, R121.reuse, 0x1, P5 ;  /* 0x000000795f5d7211 */ /* 0x081fe400028f0eff */
[----:B------:R-:W-:Y:S02]  /*32a0*/  IADD3 R92, P4, PT, R96, R118, RZ ;  /* 0x00000076605c7210 */ /* 0x000fe40007f9e0ff */
[-C--:B------:R-:W-:Y:S02]  /*32b0*/  ISETP.LT.AND P5, PT, R88, R126.reuse, P0 ;  /* 0x0000007e5800720c */ /* 0x080fe400007a1270 */
[----:B------:R-:W-:Y:S01]  /*32c0*/  ISETP.LT.AND P0, PT, R91, R126, P0 ;  /* 0x0000007e5b00720c */ /* 0x000fe20000701270 */
[----:B------:R-:W-:Y:S01]  /*32d0*/  @P3 IMAD.MOV.U32 R99, RZ, RZ, R93 ;  /* 0x000000ffff633224 */ /* 0x000fe200078e005d */
[----:B------:R-:W-:Y:S01]  /*32e0*/  LEA.HI.X.SX32 R95, R96, R121, 0x1, P4 ;  /* 0x00000079605f7211 */ /* 0x000fe200020f0eff */
[----:B------:R-:W-:Y:S01]  /*32f0*/  @P3 IMAD.MOV.U32 R96, RZ, RZ, R94 ;  /* 0x000000ffff603224 */ /* 0x000fe200078e005e */
[----:B------:R-:W-:-:S02]  /*3300*/  PRMT R163, RZ, 0x7610, R163 ;  /* 0x00007610ffa37816 */ /* 0x000fc400000000a3 */
[----:B------:R0:W3:Y:S01]  /*3310*/  @P3 LDG.E.U8 R161, desc[UR16][R98.64] ;  /* 0x0000001062a13981 */ /* 0x0000e2000c1e1100 */
[----:B------:R-:W-:Y:S02]  /*3320*/  PRMT R165, RZ, 0x7610, R165 ;  /* 0x00007610ffa57816 */ /* 0x000fe400000000a5 */
[----:B------:R-:W-:Y:S01]  /*3330*/  PRMT R130, RZ, 0x7610, R130 ;  /* 0x00007610ff827816 */ /* 0x000fe20000000082 */
[----:B------:R-:W-:Y:S01]  /*3340*/  IMAD R112, R111, UR6, RZ ;  /* 0x000000066f707c24 */ /* 0x000fe2000f8e02ff */
[----:B------:R-:W-:Y:S01]  /*3350*/  LEA.HI.X.SX32 R97, R97, R121, 0x1, P6 ;  /* 0x0000007961617211 */ /* 0x000fe200030f0eff */
[----:B------:R-:W-:Y:S01]  /*3360*/  IMAD R114, R109, UR6, RZ ;  /* 0x000000066d727c24 */ /* 0x000fe2000f8e02ff */
[----:B------:R-:W-:Y:S01]  /*3370*/  PRMT R128, RZ, 0x7610, R128 ;  /* 0x00007610ff807816 */ /* 0x000fe20000000080 */
[----:B------:R-:W-:Y:S01]  /*3380*/  IMAD R116, R102, UR6, RZ ;  /* 0x0000000666747c24 */ /* 0x000fe2000f8e02ff */
[----:B------:R-:W3:Y:S01]  /*3390*/  @P0 LDG.E.U8 R130, desc[UR16][R50.64] ;  /* 0x0000001032820981 */ /* 0x000ee2000c1e1100 */
[----:B0-----:R-:W-:-:S02]  /*33a0*/  @P3 IMAD.MOV.U32 R98, RZ, RZ, R92 ;  /* 0x000000ffff623224 */ /* 0x001fc400078e005c */
[----:B------:R-:W-:Y:S01]  /*33b0*/  @P3 IMAD.MOV.U32 R99, RZ, RZ, R95 ;  /* 0x000000ffff633224 */ /* 0x000fe200078e005f */
[----:B------:R0:W3:Y:S01]  /*33c0*/  @P3 LDG.E.U8 R165, desc[UR16][R96.64] ;  /* 0x0000001060a53981 */ /* 0x0000e2000c1e1100 */
[----:B------:R-:W-:Y:S02]  /*33d0*/  IMAD R125, R103, UR6, RZ ;  /* 0x00000006677d7c24 */ /* 0x000fe4000f8e02ff */
[----:B------:R-:W-:Y:S01]  /*33e0*/  IMAD R132, R104, UR6, RZ ;  /* 0x0000000668847c24 */ /* 0x000fe2000f8e02ff */
[----:B------:R1:W3:Y:S01]  /*33f0*/  @P3 LDG.E.U8 R163, desc[UR16][R98.64] ;  /* 0x0000001062a33981 */ /* 0x0002e2000c1e1100 */
[----:B------:R-:W-:Y:S02]  /*3400*/  IMAD R124, R101, UR6, RZ ;  /* 0x00000006657c7c24 */ /* 0x000fe4000f8e02ff */
[----:B------:R-:W-:Y:S01]  /*3410*/  IMAD R119, R100, UR6, RZ ;  /* 0x0000000664777c24 */ /* 0x000fe2000f8e02ff */
[----:B------:R-:W3:Y:S01]  /*3420*/  @P5 LDG.E.U8 R128, desc[UR16][R48.64] ;  /* 0x0000001030805981 */ /* 0x000ee2000c1e1100 */
[----:B0-----:R-:W-:-:S02]  /*3430*/  IADD3 R96, P0, PT, R112, R118, RZ ;  /* 0x0000007670607210 */ /* 0x001fc40007f1e0ff */
[-C--:B-1----:R-:W-:Y:S01]  /*3440*/  IADD3 R98, P4, PT, R114, R118.reuse, RZ ;  /* 0x0000007672627210 */ /* 0x082fe20007f9e0ff */
[----:B------:R-:W-:Y:S01]  /*3450*/  IMAD R109, R105, UR6, RZ ;  /* 0x00000006696d7c24 */ /* 0x000fe2000f8e02ff */
[-C--:B------:R-:W-:Y:S01]  /*3460*/  LEA.HI.X.SX32 R99, R112, R121.reuse, 0x1, P0 ;  /* 0x0000007970637211 */ /* 0x080fe200000f0eff */
[----:B------:R-:W-:Y:S01]  /*3470*/  IMAD R111, R106, UR6, RZ ;  /* 0x000000066a6f7c24 */ /* 0x000fe2000f8e02ff */
[-C--:B------:R-:W-:Y:S01]  /*3480*/  LEA.HI.X.SX32 R101, R114, R121.reuse, 0x1, P4 ;  /* 0x0000007972657211 */ /* 0x080fe200020f0eff */
[----:B------:R-:W-:Y:S01]  /*3490*/  IMAD R113, R107, UR6, RZ ;  /* 0x000000066b717c24 */ /* 0x000fe2000f8e02ff */
[-C--:B------:R-:W-:Y:S02]  /*34a0*/  IADD3 R100, P0, PT, R116, R118.reuse, RZ ;  /* 0x0000007674647210 */ /* 0x080fe40007f1e0ff */
[CC--:B------:R-:W-:Y:S02]  /*34b0*/  IADD3 R102, P4, PT, R125.reuse, R118.reuse, RZ ;  /* 0x000000767d667210 */ /* 0x0c0fe40007f9e0ff */
[----:B------:R-:W-:Y:S01]  /*34c0*/  IADD3 R104, P5, PT, R132, R118, RZ ;  /* 0x0000007684687210 */ /* 0x000fe20007fbe0ff */
[----:B------:R-:W-:Y:S01]  /*34d0*/  IMAD R115, R108, UR6, RZ ;  /* 0x000000066c737c24 */ /* 0x000fe2000f8e02ff */
[-C--:B------:R-:W-:Y:S01]  /*34e0*/  LEA.HI.X.SX32 R103, R116, R121.reuse, 0x1, P0 ;  /* 0x0000007974677211 */ /* 0x080fe200000f0eff */
[----:B------:R-:W-:Y:S01]  /*34f0*/  IMAD R117, R110, UR6, RZ ;  /* 0x000000066e757c24 */ /* 0x000fe2000f8e02ff */
[----:B------:R-:W-:-:S02]  /*3500*/  LEA.HI.X.SX32 R105, R125, R121, 0x1, P4 ;  /* 0x000000797d697211 */ /* 0x000fc400020f0eff */
[-C--:B------:R-:W-:Y:S02]  /*3510*/  LEA.HI.X.SX32 R107, R132, R121.reuse, 0x1, P5 ;  /* 0x00000079846b7211 */ /* 0x080fe400028f0eff */
[-C--:B------:R-:W-:Y:S02]  /*3520*/  IADD3 R106, P0, PT, R109, R118.reuse, RZ ;  /* 0x000000766d6a7210 */ /* 0x080fe40007f1e0ff */
[-C--:B------:R-:W-:Y:S02]  /*3530*/  IADD3 R108, P4, PT, R111, R118.reuse, RZ ;  /* 0x000000766f6c7210 */ /* 0x080fe40007f9e0ff */
[----:B------:R-:W-:Y:S02]  /*3540*/  IADD3 R110, P5, PT, R113, R118, RZ ;  /* 0x00000076716e7210 */ /* 0x000fe40007fbe0ff */
[-C--:B------:R-:W-:Y:S02]  /*3550*/  LEA.HI.X.SX32 R109, R109, R121.reuse, 0x1, P0 ;  /* 0x000000796d6d7211 */ /* 0x080fe400000f0eff */
[----:B------:R-:W-:-:S02]  /*3560*/  LEA.HI.X.SX32 R111, R111, R121, 0x1, P4 ;  /* 0x000000796f6f7211 */ /* 0x000fc400020f0eff */
[-C--:B------:R-:W-:Y:S02]  /*3570*/  LEA.HI.X.SX32 R113, R113, R121.reuse, 0x1, P5 ;  /* 0x0000007971717211 */ /* 0x080fe400028f0eff */
[-C--:B------:R-:W-:Y:S02]  /*3580*/  IADD3 R112, P0, PT, R115, R118.reuse, RZ ;  /* 0x0000007673707210 */ /* 0x080fe40007f1e0ff */
[-C--:B------:R-:W-:Y:S02]  /*3590*/  IADD3 R114, P4, PT, R117, R118.reuse, RZ ;  /* 0x0000007675727210 */ /* 0x080fe40007f9e0ff */
[-C--:B------:R-:W-:Y:S02]  /*35a0*/  IADD3 R116, P5, PT, R119, R118.reuse, RZ ;  /* 0x0000007677747210 */ /* 0x080fe40007fbe0ff */
[----:B------:R-:W-:Y:S02]  /*35b0*/  IADD3 R118, P6, PT, R124, R118, RZ ;  /* 0x000000767c767210 */ /* 0x000fe40007fde0ff */
[----:B------:R-:W-:-:S02]  /*35c0*/  LEA.HI.X.SX32 R115, R115, R121, 0x1, P0 ;  /* 0x0000007973737211 */ /* 0x000fc400000f0eff */
[-C--:B------:R-:W-:Y:S02]  /*35d0*/  LEA.HI.X.SX32 R117, R117, R121.reuse, 0x1, P4 ;  /* 0x0000007975757211 */ /* 0x080fe400020f0eff */
[-C--:B------:R-:W-:Y:S01]  /*35e0*/  LEA.HI.X.SX32 R119, R119, R121.reuse, 0x1, P5 ;  /* 0x0000007977777211 */ /* 0x080fe200028f0eff */
[----:B------:R-:W-:Y:S01]  /*35f0*/  @P3 IMAD.MOV.U32 R125, RZ, RZ, R99 ;  /* 0x000000ffff7d3224 */ /* 0x000fe200078e0063 */
[----:B------:R-:W-:Y:S01]  /*3600*/  LEA.HI.X.SX32 R121, R124, R121, 0x1, P6 ;  /* 0x000000797c797211 */ /* 0x000fe200030f0eff */
[----:B------:R-:W-:Y:S01]  /*3610*/  @P3 IMAD.MOV.U32 R124, RZ, RZ, R96 ;  /* 0x000000ffff7c3224 */ /* 0x000fe200078e0060 */
[----:B------:R-:W-:Y:S02]  /*3620*/  PRMT R132, RZ, 0x7610, R132 ;  /* 0x00007610ff847816 */ /* 0x000fe40000000084 */
[----:B------:R-:W-:-:S04]  /*3630*/  PRMT R134, RZ, 0x7610, R134 ;  /* 0x00007610ff867816 */ /* 0x000fc80000000086 */
[----:B------:R0:W3:Y:S01]  /*3640*/  @P3 LDG.E.U8 R132, desc[UR16][R124.64] ;  /* 0x000000107c843981 */ /* 0x0000e2000c1e1100 */
[----:B------:R-:W-:-:S04]  /*3650*/  @!UP0 UIADD3 UR4, UPT, UPT, -UR7, 0x100000, URZ ;  /* 0x0010000007048890 */ /* 0x000fc8000fffe1ff */
[----:B------:R-:W-:Y:S02]  /*3660*/  @!UP0 USHF.L.U32 UR5, UR4, 0xb, URZ ;  /* 0x0000000b04058899 */ /* 0x000fe400080006ff */
[----:B------:R-:W-:Y:S01]  /*3670*/  @!UP0 USHF.L.U32 UR4, UR4, 0x1, URZ ;  /* 0x0000000104048899 */ /* 0x000fe200080006ff */
[----:B------:R-:W-:Y:S01]  /*3680*/  PRMT R136, RZ, 0x7610, R136 ;  /* 0x00007610ff887816 */ /* 0x000fe20000000088 */
[----:B0-----:R-:W-:Y:S02]  /*3690*/  @P3 IMAD.MOV.U32 R124, RZ, RZ, R98 ;  /* 0x000000ffff7c3224 */ /* 0x001fe400078e0062 */
[----:B------:R-:W-:-:S05]  /*36a0*/  @P3 IMAD.MOV.U32 R125, RZ, RZ, R101 ;  /* 0x000000ffff7d3224 */ /* 0x000fca00078e0065 */
[----:B------:R0:W3:Y:S01]  /*36b0*/  @P3 LDG.E.U8 R134, desc[UR16][R124.64] ;  /* 0x000000107c863981 */ /* 0x0000e2000c1e1100 */
[----:B------:R-:W-:Y:S01]  /*36c0*/  VOTEU.ALL UP0, P2 ;  /* 0x0000000000ff7886 */ /* 0x000fe20001000000 */
[----:B------:R-:W-:-:S04]  /*36d0*/  PRMT R138, RZ, 0x7610, R138 ;  /* 0x00007610ff8a7816 */ /* 0x000fc8000000008a */
[----:B------:R1:W1:Y:S01]  /*36e0*/  @!UP0 SYNCS.EXCH.64 URZ, [UR15+0x3008], UR4 ;  /* 0x003008040fff85b2 */ /* 0x0002620008000100 */
[----:B0-----:R-:W-:Y:S02]  /*36f0*/  @P3 IMAD.MOV.U32 R124, RZ, RZ, R100 ;  /* 0x000000ffff7c3224 */ /* 0x001fe400078e0064 */
[----:B------:R-:W-:-:S05]  /*3700*/  @P3 IMAD.MOV.U32 R125, RZ, RZ, R103 ;  /* 0x000000ffff7d3224 */ /* 0x000fca00078e0067 */
[----:B------:R0:W3:Y:S04]  /*3710*/  @P3 LDG.E.U8 R136, desc[UR16][R124.64] ;  /* 0x000000107c883981 */ /* 0x0000e8000c1e1100 */
[----:B------:R1:W-:Y:S01]  /*3720*/  STS.U8 [R0+UR15+0x2200], R140 ;  /* 0x0022008c00007988 */ /* 0x0003e2000800000f */
[----:B0-----:R-:W-:Y:S02]  /*3730*/  @P3 IMAD.MOV.U32 R124, RZ, RZ, R102 ;  /* 0x000000ffff7c3224 */ /* 0x001fe400078e0066 */
[----:B------:R-:W-:Y:S01]  /*3740*/  @P3 IMAD.MOV.U32 R125, RZ, RZ, R105 ;  /* 0x000000ffff7d3224 */ /* 0x000fe200078e0069 */
[----:B-1----:R-:W-:-:S04]  /*3750*/  PRMT R140, RZ, 0x7610, R140 ;  /* 0x00007610ff8c7816 */ /* 0x002fc8000000008c */
[----:B------:R0:W3:Y:S04]  /*3760*/  @P3 LDG.E.U8 R138, desc[UR16][R124.64] ;  /* 0x000000107c8a3981 */ /* 0x0000e8000c1e1100 */
[----:B----4-:R1:W-:Y:S01]  /*3770*/  STS.U8 [R0+UR15+0x2400], R142 ;  /* 0x0024008e00007988 */ /* 0x0103e2000800000f */
[----:B0-----:R-:W-:Y:S02]  /*3780*/  @P3 IMAD.MOV.U32 R124, RZ, RZ, R104 ;  /* 0x000000ffff7c3224 */ /* 0x001fe400078e0068 */
[----:B------:R-:W-:Y:S01]  /*3790*/  @P3 IMAD.MOV.U32 R125, RZ, RZ, R107 ;  /* 0x000000ffff7d3224 */ /* 0x000fe200078e006b */
[----:B-1----:R-:W-:-:S04]  /*37a0*/  PRMT R142, RZ, 0x7610, R142 ;  /* 0x00007610ff8e7816 */ /* 0x002fc8000000008e */
[----:B------:R0:W4:Y:S04]  /*37b0*/  @P3 LDG.E.U8 R140, desc[UR16][R124.64] ;  /* 0x000000107c8c3981 */ /* 0x000128000c1e1100 */
[----:B--2---:R1:W-:Y:S01]  /*37c0*/  STS.U8 [R0+UR15+0x2000], R120 ;  /* 0x0020007800007988 */ /* 0x0043e2000800000f */
[----:B0-----:R-:W-:Y:S02]  /*37d0*/  @P3 IMAD.MOV.U32 R124, RZ, RZ, R106 ;  /* 0x000000ffff7c3224 */ /* 0x001fe400078e006a */
[----:B------:R-:W-:Y:S01]  /*37e0*/  @P3 IMAD.MOV.U32 R125, RZ, RZ, R109 ;  /* 0x000000ffff7d3224 */ /* 0x000fe200078e006d */
[----:B------:R0:W-:Y:S01]  /*37f0*/  STS.U8 [R0+UR15+0x2600], R144 ;  /* 0x0026009000007988 */ /* 0x0001e2000800000f */
[----:B-1----:R-:W-:-:S03]  /*3800*/  LOP3.LUT R120, R0, 0x10, RZ, 0x3c, !PT ;  /* 0x0000001000787812 */ /* 0x002fc600078e3cff */
[----:B------:R1:W2:Y:S01]  /*3810*/  @P3 LDG.E.U8 R142, desc[UR16][R124.64] ;  /* 0x000000107c8e3981 */ /* 0x0002a2000c1e1100 */
[----:B0-----:R-:W-:Y:S01]  /*3820*/  PRMT R144, RZ, 0x7610, R144 ;  /* 0x00007610ff907816 */ /* 0x001fe20000000090 */
[----:B-1----:R-:W-:Y:S02]  /*3830*/  @P3 IMAD.MOV.U32 R124, RZ, RZ, R108 ;  /* 0x000000ffff7c3224 */ /* 0x002fe400078e006c */
[----:B------:R-:W-:Y:S01]  /*3840*/  @P3 IMAD.MOV.U32 R125, RZ, RZ, R111 ;  /* 0x000000ffff7d3224 */ /* 0x000fe200078e006f */
[----:B------:R0:W-:Y:S04]  /*3850*/  STS.U8 [R120+UR15+0x2280], R148 ;  /* 0x0022809478007988 */ /* 0x0001e8000800000f */
[----:B------:R1:W2:Y:S01]  /*3860*/  @P3 LDG.E.U8 R144, desc[UR16][R124.64] ;  /* 0x000000107c903981 */ /* 0x0002a2000c1e1100 */
[----:B0-----:R-:W-:Y:S01]  /*3870*/  PRMT R148, RZ, 0x7610, R148 ;  /* 0x00007610ff947816 */ /* 0x001fe20000000094 */
[----:B-1----:R-:W-:-:S02]  /*3880*/  @P3 IMAD.MOV.U32 R124, RZ, RZ, R110 ;  /* 0x000000ffff7c3224 */ /* 0x002fc400078e006e */
[----:B------:R-:W-:Y:S01]  /*3890*/  @P3 IMAD.MOV.U32 R125, RZ, RZ, R113 ;  /* 0x000000ffff7d3224 */ /* 0x000fe200078e0071 */
[----:B------:R0:W-:Y:S04]  /*38a0*/  STS.U8 [R120+UR15+0x2480], R152 ;  /* 0x0024809878007988 */ /* 0x0001e8000800000f */
[----:B------:R1:W2:Y:S01]  /*38b0*/  @P3 LDG.E.U8 R148, desc[UR16][R124.64] ;  /* 0x000000107c943981 */ /* 0x0002a2000c1e1100 */
[----:B0-----:R-:W-:Y:S01]  /*38c0*/  PRMT R152, RZ, 0x7610, R152 ;  /* 0x00007610ff987816 */ /* 0x001fe20000000098 */
[----:B-1----:R-:W-:Y:S02]  /*38d0*/  @P3 IMAD.MOV.U32 R124, RZ, RZ, R112 ;  /* 0x000000ffff7c3224 */ /* 0x002fe400078e0070 */
[----:B------:R-:W-:Y:S01]  /*38e0*/  @P3 IMAD.MOV.U32 R125, RZ, RZ, R115 ;  /* 0x000000ffff7d3224 */ /* 0x000fe200078e0073 */
[----:B------:R0:W-:Y:S04]  /*38f0*/  STS.U8 [R120+UR15+0x2080], R122 ;  /* 0x0020807a78007988 */ /* 0x0001e8000800000f */
[----:B------:R1:W-:Y:S04]  /*3900*/  STS.U8 [R120+UR15+0x2680], R160 ;  /* 0x002680a078007988 */ /* 0x0003e8000800000f */
[----:B------:R1:W2:Y:S01]  /*3910*/  @P3 LDG.E.U8 R152, desc[UR16][R124.64] ;  /* 0x000000107c983981 */ /* 0x0002a2000c1e1100 */
[----:B0-----:R-:W-:-:S02]  /*3920*/  LOP3.LUT R122, R0, 0x20, RZ, 0x3c, !PT ;  /* 0x00000020007a7812 */ /* 0x001fc400078e3cff */
[----:B-1----:R-:W-:Y:S01]  /*3930*/  PRMT R160, RZ, 0x7610, R160 ;  /* 0x00007610ffa07816 */ /* 0x002fe200000000a0 */
[----:B------:R-:W-:Y:S02]  /*3940*/  @P3 IMAD.MOV.U32 R124, RZ, RZ, R114 ;  /* 0x000000ffff7c3224 */ /* 0x000fe400078e0072 */
[----:B------:R-:W-:Y:S01]  /*3950*/  @P3 IMAD.MOV.U32 R125, RZ, RZ, R117 ;  /* 0x000000ffff7d3224 */ /* 0x000fe200078e0075 */
[----:B------:R0:W-:Y:S04]  /*3960*/  STS.U8 [R122+UR15+0x2300], R158 ;  /* 0x0023009e7a007988 */ /* 0x0001e8000800000f */
[----:B------:R1:W2:Y:S01]  /*3970*/  @P3 LDG.E.U8 R160, desc[UR16][R124.64] ;  /* 0x000000107ca03981 */ /* 0x0002a2000c1e1100 */
[----:B------:R-:W-:Y:S02]  /*3980*/  PRMT R127, RZ, 0x7610, R127 ;  /* 0x00007610ff7f7816 */ /* 0x000fe4000000007f */
[----:B0-----:R-:W-:Y:S01]  /*3990*/  PRMT R158, RZ, 0x7610, R158 ;  /* 0x00007610ff9e7816 */ /* 0x001fe2000000009e */
[----:B------:R0:W-:Y:S01]  /*39a0*/  STS.U8 [R122+UR15+0x2500], R156 ;  /* 0x0025009c7a007988 */ /* 0x0001e2000800000f */
[----:B-1----:R-:W-:Y:S01]  /*39b0*/  @P3 IMAD.MOV.U32 R124, RZ, RZ, R116 ;  /* 0x000000ffff7c3224 */ /* 0x002fe200078e0074 */
[----:B------:R-:W-:Y:S01]  /*39c0*/  PRMT R129, RZ, 0x7610, R129 ;  /* 0x00007610ff817816 */ /* 0x000fe20000000081 */
[----:B------:R-:W-:Y:S01]  /*39d0*/  @P3 IMAD.MOV.U32 R125, RZ, RZ, R119 ;  /* 0x000000ffff7d3224 */ /* 0x000fe200078e0077 */
[----:B------:R-:W-:Y:S01]  /*39e0*/  PRMT R131, RZ, 0x7610, R131 ;  /* 0x00007610ff837816 */ /* 0x000fe20000000083 */
[----:B------:R-:W2:Y:S01]  /*39f0*/  @P3 LDG.E.U8 R127, desc[UR16][R46.64] ;  /* 0x000000102e7f3981 */ /* 0x000ea2000c1e1100 */
[----:B------:R-:W-:-:S02]  /*3a00*/  PRMT R133, RZ, 0x7610, R133 ;  /* 0x00007610ff857816 */ /* 0x000fc40000000085 */
[----:B------:R-:W-:Y:S01]  /*3a10*/  PRMT R135, RZ, 0x7610, R135 ;  /* 0x00007610ff877816 */ /* 0x000fe20000000087 */
[----:B------:R1:W4:Y:S01]  /*3a20*/  @P3 LDG.E.U8 R158, desc[UR16][R124.64] ;  /* 0x000000107c9e3981 */ /* 0x000322000c1e1100 */
[----:B------:R-:W-:Y:S02]  /*3a30*/  PRMT R137, RZ, 0x7610, R137 ;  /* 0x00007610ff897816 */ /* 0x000fe40000000089 */
[----:B------:R-:W-:Y:S01]  /*3a40*/  PRMT R139, RZ, 0x7610, R139 ;  /* 0x00007610ff8b7816 */ /* 0x000fe2000000008b */
[----:B------:R-:W4:Y:S01]  /*3a50*/  @P3 LDG.E.U8 R129, desc[UR16][R52.64] ;  /* 0x0000001034813981 */ /* 0x000f22000c1e1100 */
[----:B------:R-:W-:Y:S02]  /*3a60*/  PRMT R141, RZ, 0x7610, R141 ;  /* 0x00007610ff8d7816 */ /* 0x000fe4000000008d */
[----:B------:R-:W-:Y:S01]  /*3a70*/  PRMT R143, RZ, 0x7610, R143 ;  /* 0x00007610ff8f7816 */ /* 0x000fe2000000008f */
[----:B------:R-:W4:Y:S01]  /*3a80*/  @P3 LDG.E.U8 R131, desc[UR16][R54.64] ;  /* 0x0000001036833981 */ /* 0x000f22000c1e1100 */
[----:B0-----:R-:W-:Y:S01]  /*3a90*/  PRMT R156, RZ, 0x7610, R156 ;  /* 0x00007610ff9c7816 */ /* 0x001fe2000000009c */
[----:B-1----:R-:W-:-:S02]  /*3aa0*/  @P3 IMAD.MOV.U32 R124, RZ, RZ, R118 ;  /* 0x000000ffff7c3224 */ /* 0x002fc400078e0076 */
[----:B------:R-:W-:Y:S01]  /*3ab0*/  @P3 IMAD.MOV.U32 R125, RZ, RZ, R121 ;  /* 0x000000ffff7d3224 */ /* 0x000fe200078e0079 */
[----:B------:R-:W4:Y:S04]  /*3ac0*/  @P3 LDG.E.U8 R133, desc[UR16][R56.64] ;  /* 0x0000001038853981 */ /* 0x000f28000c1e1100 */
[----:B------:R-:W4:Y:S04]  /*3ad0*/  @P3 LDG.E.U8 R135, desc[UR16][R58.64] ;  /* 0x000000103a873981 */ /* 0x000f28000c1e1100 */
[----:B------:R-:W4:Y:S04]  /*3ae0*/  @P3 LDG.E.U8 R137, desc[UR16][R60.64] ;  /* 0x000000103c893981 */ /* 0x000f28000c1e1100 */
[----:B------:R-:W4:Y:S04]  /*3af0*/  @P3 LDG.E.U8 R139, desc[UR16][R62.64] ;  /* 0x000000103e8b3981 */ /* 0x000f28000c1e1100 */
[----:B------:R-:W4:Y:S04]  /*3b00*/  @P3 LDG.E.U8 R141, desc[UR16][R64.64] ;  /* 0x00000010408d3981 */ /* 0x000f28000c1e1100 */
[----:B------:R-:W4:Y:S04]  /*3b10*/  @P3 LDG.E.U8 R143, desc[UR16][R66.64] ;  /* 0x00000010428f3981 */ /* 0x000f28000c1e1100 */
[----:B------:R-:W4:Y:S04]  /*3b20*/  @P3 LDG.E.U8 R156, desc[UR16][R124.64] ;  /* 0x000000107c9c3981 */ /* 0x000f28000c1e1100 */
[----:B-----5:R0:W-:Y:S04]  /*3b30*/  STS.U8 [R122+UR15+0x2100], R123 ;  /* 0x0021007b7a007988 */ /* 0x0201e8000800000f */
[----:B------:R1:W-:Y:S01]  /*3b40*/  STS.U8 [R122+UR15+0x2700], R154 ;  /* 0x0027009a7a007988 */ /* 0x0003e2000800000f */
[----:B0-----:R-:W-:-:S05]  /*3b50*/  LOP3.LUT R123, R0, 0x30, RZ, 0x3c, !PT ;  /* 0x00000030007b7812 */ /* 0x001fca00078e3cff */
[----:B------:R1:W-:Y:S04]  /*3b60*/  STS.U8 [R123+UR15+0x2380], R150 ;  /* 0x002380967b007988 */ /* 0x0003e8000800000f */
[----:B------:R1:W-:Y:S04]  /*3b70*/  STS.U8 [R123+UR15+0x2780], R146 ;  /* 0x002780927b007988 */ /* 0x0003e8000800000f */
[----:B---3--:R1:W-:Y:S04]  /*3b80*/  STS.U8 [R123+UR15+0x2580], R130 ;  /* 0x002580827b007988 */ /* 0x0083e8000800000f */
[----:B------:R1:W-:Y:S04]  /*3b90*/  STS.U8 [R123+UR15+0x2180], R128 ;  /* 0x002180807b007988 */ /* 0x0003e8000800000f */
[----:B------:R1:W-:Y:S04]  /*3ba0*/  STS.U8 [R0+UR15+0x900], R145 ;  /* 0x0009009100007988 */ /* 0x0003e8000800000f */
[----:B------:R1:W-:Y:S04]  /*3bb0*/  STS.U8 [R0+UR15+0xa00], R147 ;  /* 0x000a009300007988 */ /* 0x0003e8000800000f */
[----:B------:R1:W-:Y:S04]  /*3bc0*/  STS.U8 [R0+UR15+0xb00], R149 ;  /* 0x000b009500007988 */ /* 0x0003e8000800000f */
[----:B------:R1:W-:Y:S04]  /*3bd0*/  STS.U8 [R0+UR15+0xc00], R151 ;  /* 0x000c009700007988 */ /* 0x0003e8000800000f */
[----:B------:R1:W-:Y:S04]  /*3be0*/  STS.U8 [R0+UR15+0xd00], R153 ;  /* 0x000d009900007988 */ /* 0x0003e8000800000f */
[----:B------:R1:W-:Y:S04]  /*3bf0*/  STS.U8 [R0+UR15+0xe00], R155 ;  /* 0x000e009b00007988 */ /* 0x0003e8000800000f */
[----:B------:R1:W-:Y:S01]  /*3c00*/  STS.U8 [R0+UR15+0xf00], R157 ;  /* 0x000f009d00007988 */ /* 0x0003e2000800000f */
[----:B------:R-:W-:-:S04]  /*3c10*/  ISETP.NE.U32.AND P0, PT, RZ, UR8, PT ;  /* 0x00000008ff007c0c */ /* 0x000fc8000bf05070 */
[C---:B------:R-:W-:Y:S02]  /*3c20*/  ISETP.LT.OR P3, PT, R4.reuse, 0x20, P0 ;  /* 0x000000200400780c */ /* 0x040fe40000761670 */
[----:B------:R-:W-:Y:S01]  /*3c30*/  ISETP.GE.AND P4, PT, R4, 0x40, PT ;  /* 0x000000400400780c */ /* 0x000fe20003f86270 */
[----:B--2---:R1:W-:Y:S04]  /*3c40*/  STS.U8 [R0+UR15], R127 ;  /* 0x0000007f00007988 */ /* 0x0043e8000800000f */
[----:B----4-:R1:W-:Y:S04]  /*3c50*/  STS.U8 [R0+UR15+0x100], R129 ;  /* 0x0001008100007988 */ /* 0x0103e8000800000f */
[----:B------:R1:W-:Y:S04]  /*3c60*/  STS.U8 [R0+UR15+0x200], R131 ;  /* 0x0002008300007988 */ /* 0x0003e8000800000f */
        /* <DEDUP_REMOVED lines=22> */
[----:B------:R0:W-:Y:S06]  /*3dd0*/  MEMBAR.ALL.CTA ;  /* 0x0000000000007992 */ /* 0x0001ec0000008000 */
[----:B0-----:R-:W0:Y:S02]  /*3de0*/  FENCE.VIEW.ASYNC.S ;  /* 0x00000000000073c6 */ /* 0x001e240000000000 */
[----:B0-----:R-:W-:Y:S06]  /*3df0*/  BAR.SYNC.DEFER_BLOCKING 0x0 ;  /* 0x0000000000007b1d */ /* 0x001fec0000010000 */
[----:B------:R-:W-:Y:S05]  /*3e00*/  @P3 BRA `(.L_x_6) ;  /* 0x00000000003c3947 */ /* 0x000fea0003800000 */
[----:B------:R-:W-:Y:S02]  /*3e10*/  UIADD3 UR4, UPT, UPT, UR15, 0x2000, URZ ;  /* 0x000020000f047890 */ /* 0x000fe4000fffe0ff */
[----:B------:R-:W-:Y:S02]  /*3e20*/  USHF.R.U32.HI UR8, URZ, 0x4, UR15 ;  /* 0x00000004ff087899 */ /* 0x000fe4000801160f */
[----:B------:R-:W-:Y:S02]  /*3e30*/  USHF.R.U32.HI UR4, URZ, 0x4, UR4 ;  /* 0x00000004ff047899 */ /* 0x000fe40008011604 */
[----:B------:R-:W-:Y:S02]  /*3e40*/  USGXT.U32 UR8, UR8, 0xe ;  /* 0x0000000e0808789a */ /* 0x000fe40008000000 */
[----:B------:R-:W-:Y:S01]  /*3e50*/  USGXT.U32 UR6, UR4, 0xe ;  /* 0x0000000e0406789a */ /* 0x000fe20008000000 */
[----:B------:R-:W-:Y:S02]  /*3e60*/  UMOV UR5, URZ ;  /* 0x000000ff00057c82 */ /* 0x000fe40008000000 */
[----:B------:R-:W-:Y:S01]  /*3e70*/  UMOV UR4, UR10 ;  /* 0x0000000a00047c82 */ /* 0x000fe20008000000 */
[----:B------:R-:W-:Y:S01]  /*3e80*/  UMOV UR20, 0x0 ;  /* 0x0000000000147882 */ /* 0x000fe20000000000 */
[----:B------:R-:W-:Y:S01]  /*3e90*/  UMOV UR21, 0x4208010 ;  /* 0x0420801000157882 */ /* 0x000fe20000000000 */
[----:B------:R-:W-:Y:S01]  /*3ea0*/  UMOV UR9, 0xc0004010 ;  /* 0xc000401000097882 */ /* 0x000fe20000000000 */
[----:B------:R-:W-:Y:S01]  /*3eb0*/  UMOV UR7, 0x80004020 ;  /* 0x8000402000077882 */ /* 0x000fe20000000000 */
[----:B------:R-:W-:Y:S01]  /*3ec0*/  UMOV UR4, UR4 ;  /* 0x0000000400047c82 */ /* 0x000fe20008000000 */
[----:B------:R0:W-:Y:S01]  /*3ed0*/  UTCQMMA gdesc[UR6], gdesc[UR8], tmem[UR18], tmem[UR20], idesc[UR21], !UPT ;  /* 0x00ff1408060075ea */ /* 0x0001e2000f800312 */
[----:B------:R0:W-:Y:S01]  /*3ee0*/  UTCBAR [UR4], URZ ;  /* 0x000000ff040073e9 */ /* 0x0001e200080000ff */
[----:B------:R-:W-:-:S02]  /*3ef0*/  NOP ;  /* 0x0000000000007918 */ /* 0x000fc40000000000 */
.L_x_6:
[----:B0-----:R-:W-:Y:S01]  /*3f00*/  UMOV UR4, URZ ;  /* 0x000000ff00047c82 */ /* 0x001fe20008000000 */
[----:B------:R-:W-:Y:S05]  /*3f10*/  @!P4 BRA `(.L_x_7) ;  /* 0x0000001400c0c947 */ /* 0x000fea0003800000 */
[----:B-1----:R-:W-:Y:S01]  /*3f20*/  SHF.R.S32.HI R127, RZ, 0x1f, R4 ;  /* 0x0000001fff7f7819 */ /* 0x002fe20000011404 */
[----:B------:R-:W-:Y:S01]  /*3f30*/  IMAD.SHL.U32 R125, R82, 0x20, RZ ;  /* 0x00000020527d7824 */ /* 0x000fe200078e00ff */
[----:B------:R-:W-:Y:S01]  /*3f40*/  UIADD3 UR5, UPT, UPT, UR15, 0x1000, URZ ;  /* 0x000010000f057890 */ /* 0x000fe2000fffe0ff */
[----:B------:R-:W-:Y:S01]  /*3f50*/  VIADD R124, R126, 0xffffffe0 ;  /* 0xffffffe07e7c7836 */ /* 0x000fe20000000000 */
[----:B------:R-:W-:Y:S01]  /*3f60*/  LEA.HI R82, R127, R4, RZ, 0x5 ;  /* 0x000000047f527211 */ /* 0x000fe200078f28ff */
[----:B------:R-:W-:Y:S01]  /*3f70*/  UIADD3 UR4, UPT, UPT, UR15, 0x2800, URZ ;  /* 0x000028000f047890 */ /* 0x000fe2000fffe0ff */
[----:B------:R-:W-:Y:S01]  /*3f80*/  IMAD.SHL.U32 R127, R83, 0x20, RZ ;  /* 0x00000020537f7824 */ /* 0x000fe200078e00ff */
[----:B------:R-:W-:Y:S01]  /*3f90*/  USHF.R.U32.HI UR5, URZ, 0x4, UR5 ;  /* 0x00000004ff057899 */ /* 0x000fe20008011605 */
[----:B------:R-:W-:Y:S01]  /*3fa0*/  SHF.R.S32.HI R82, RZ, 0x5, R82 ;  /* 0x00000005ff527819 */ /* 0x000fe20000011452 */
[----:B------:R-:W-:Y:S01]  /*3fb0*/  USHF.R.U32.HI UR4, URZ, 0x4, UR4 ;  /* 0x00000004ff047899 */ /* 0x000fe20008011604 */
[----:B------:R-:W-:Y:S01]  /*3fc0*/  IMAD.MOV.U32 R83, RZ, RZ, RZ ;  /* 0x000000ffff537224 */ /* 0x000fe200078e00ff */
[----:B------:R-:W-:Y:S01]  /*3fd0*/  SHF.R.S32.HI R126, RZ, 0x1f, R125 ;  /* 0x0000001fff7e7819 */ /* 0x000fe2000001147d */
[----:B------:R-:W-:Y:S01]  /*3fe0*/  UMOV UR13, UR10 ;  /* 0x0000000a000d7c82 */ /* 0x000fe20008000000 */
[----:B------:R-:W-:Y:S01]  /*3ff0*/  VIMNMX R82, PT, PT, R82, 0x2, !PT ;  /* 0x0000000252527848 */ /* 0x000fe20007fe0100 */
[----:B------:R-:W-:Y:S01]  /*4000*/  USGXT.U32 UR10, UR5, 0xe ;  /* 0x0000000e050a789a */ /* 0x000fe20008000000 */
[----:B------:R-:W-:Y:S01]  /*4010*/  SHF.R.S32.HI R128, RZ, 0x1f, R127 ;  /* 0x0000001fff807819 */ /* 0x000fe2000001147f */
[----:B------:R-:W-:-:S02]  /*4020*/  USGXT.U32 UR8, UR4, 0xe ;  /* 0x0000000e0408789a */ /* 0x000fc40008000000 */
[----:B------:R-:W-:Y:S01]  /*4030*/  VIADD R129, R82, 0xffffffff ;  /* 0xffffffff52817836 */ /* 0x000fe20000000000 */
[----:B------:R-:W-:Y:S01]  /*4040*/  UMOV UR14, 0x1 ;  /* 0x00000001000e7882 */ /* 0x000fe20000000000 */
[----:B------:R-:W-:-:S08]  /*4050*/  UMOV UR5, URZ ;  /* 0x000000ff00057c82 */ /* 0x000fd00008000000 */
.L_x_10:
[----:B------:R-:W-:Y:S01]  /*4060*/  IADD3 R80, P6, PT, R127, R80, RZ ;  /* 0x000000507f507210 */ /* 0x000fe20007fde0ff */
[----:B------:R-:W-:Y:S01]  /*4070*/  IMAD.U32 R83, R83, -0x80000000, RZ ;  /* 0x8000000053537824 */ /* 0x000fe200078e00ff */
[C---:B------:R-:W-:Y:S02]  /*4080*/  IADD3 R116, P5, PT, R127.reuse, R116, RZ ;  /* 0x000000747f747210 */ /* 0x040fe40007fbe0ff */
[C---:B------:R-:W-:Y:S01]  /*4090*/  IADD3 R118, P3, PT, R127.reuse, R118, RZ ;  /* 0x000000767f767210 */ /* 0x040fe20007f7e0ff */
[C---:B------:R-:W-:Y:S01]  /*40a0*/  IMAD.X R85, R128.reuse, 0x1, R85, P6 ;  /* 0x0000000180557824 */ /* 0x040fe200030e0655 */
        /* <DEDUP_REMOVED lines=52> */
[----:B0-----:R-:W0:Y:S01]  /*43f0*/  SYNCS.PHASECHK.TRANS64.TRYWAIT P6, [UR13], R83 ;  /* 0x00000053ff0075a7 */ /* 0x001e2200080c110d */
[C---:B------:R-:W-:Y:S01]  /*4400*/  IADD3 R86, P5, PT, R127.reuse, R86, RZ ;  /* 0x000000567f567210 */ /* 0x040fe20007fbe0ff */
[C---:B------:R-:W-:Y:S01]  /*4410*/  IMAD.X R97, R128.reuse, 0x1, R97, P3 ;  /* 0x0000000180617824 */ /* 0x040fe200018e0661 */
[C---:B------:R-:W-:Y:S01]  /*4420*/  IADD3 R90, P3, PT, R127.reuse, R90, RZ ;  /* 0x0000005a7f5a7210 */ /* 0x040fe20007f7e0ff */
[C---:B------:R-:W-:Y:S01]  /*4430*/  IMAD.X R57, R128.reuse, 0x1, R57, P4 ;  /* 0x0000000180397824 */ /* 0x040fe200020e0639 */
[----:B------:R-:W-:Y:S01]  /*4440*/  IADD3 R52, P4, PT, R127, R52, RZ ;  /* 0x000000347f347210 */ /* 0x000fe20007f9e0ff */
[C---:B------:R-:W-:Y:S01]  /*4450*/  IMAD.X R89, R128.reuse, 0x1, R89, P5 ;  /* 0x0000000180597824 */ /* 0x040fe200028e0659 */
[C---:B------:R-:W-:Y:S01]  /*4460*/  IADD3 R26, P5, PT, R125.reuse, R26, RZ ;  /* 0x0000001a7d1a7210 */ /* 0x040fe20007fbe0ff */
[C---:B------:R-:W-:Y:S01]  /*4470*/  IMAD.X R93, R128.reuse, 0x1, R93, P3 ;  /* 0x00000001805d7824 */ /* 0x040fe200018e065d */
[C---:B------:R-:W-:Y:S01]  /*4480*/  IADD3 R42, P3, PT, R125.reuse, R42, RZ ;  /* 0x0000002a7d2a7210 */ /* 0x040fe20007f7e0ff */
[----:B------:R-:W-:Y:S01]  /*4490*/  IMAD.X R53, R128, 0x1, R53, P4 ;  /* 0x0000000180357824 */ /* 0x000fe200020e0635 */
        /* <DEDUP_REMOVED lines=26> */
[----:B------:R-:W-:Y:S01]  /*4640*/  IADD3 R6, P5, PT, R125, R6, RZ ;  /* 0x000000067d067210 */ /* 0x000fe20007fbe0ff */
[C---:B------:R-:W-:Y:S01]  /*4650*/  IMAD.X R49, R126.reuse, 0x1, R49, P3 ;  /* 0x000000017e317824 */ /* 0x040fe200018e0631 */
[-C--:B------:R-:W-:Y:S01]  /*4660*/  ISETP.GE.AND P3, PT, R71, R124.reuse, PT ;  /* 0x0000007c4700720c */ /* 0x080fe20003f66270 */
[C---:B------:R-:W-:Y:S01]  /*4670*/  IMAD.X R31, R126.reuse, 0x1, R31, P4 ;  /* 0x000000017e1f7824 */ /* 0x040fe200020e061f */
[----:B------:R-:W-:Y:S01]  /*4680*/  ISETP.GE.AND P4, PT, R5, R124, PT ;  /* 0x0000007c0500720c */ /* 0x000fe20003f86270 */
[----:B------:R-:W-:Y:S01]  /*4690*/  IMAD.X R7, R126, 0x1, R7, P5 ;  /* 0x000000017e077824 */ /* 0x000fe200028e0607 */
[----:B------:R-:W-:Y:S01]  /*46a0*/  PRMT R165, RZ, 0x7610, R165 ;  /* 0x00007610ffa57816 */ /* 0x000fe200000000a5 */
[----:B0-----:R-:W-:Y:S10]  /*46b0*/  @!P6 BRA `(.L_x_8) ;  /* 0x0000003800e8e947 */ /* 0x001ff40003800000 */
.L_x_16:
[-C--:B------:R-:W-:Y:S01]  /*46c0*/  ISETP.GE.AND P5, PT, R10, R124.reuse, PT ;  /* 0x0000007c0a00720c */ /* 0x080fe20003fa6270 */
[----:B------:R-:W2:Y:S01]  /*46d0*/  @!P3 LDG.E.U8 R165, desc[UR16][R6.64] ;  /* 0x0000001006a5b981 */ /* 0x000ea2000c1e1100 */
[----:B------:R-:W-:Y:S02]  /*46e0*/  PRMT R130, RZ, 0x7610, R130 ;  /* 0x00007610ff827816 */ /* 0x000fe40000000082 */
[-C--:B------:R-:W-:Y:S02]  /*46f0*/  ISETP.GE.AND P6, PT, R11, R124.reuse, PT ;  /* 0x0000007c0b00720c */ /* 0x080fe40003fc6270 */
[----:B------:R-:W-:Y:S02]  /*4700*/  PRMT R132, RZ, 0x7610, R132 ;  /* 0x00007610ff847816 */ /* 0x000fe40000000084 */
[----:B------:R-:W3:Y:S01]  /*4710*/  @!P4 LDG.E.U8 R130, desc[UR16][R8.64] ;  /* 0x000000100882c981 */ /* 0x000ee2000c1e1100 */
[----:B------:R-:W-:Y:S02]  /*4720*/  ISETP.GE.AND P3, PT, R15, R124, PT ;  /* 0x0000007c0f00720c */ /* 0x000fe40003f66270 */
[----:B------:R-:W-:-:S02]  /*4730*/  PRMT R134, RZ, 0x7610, R134 ;  /* 0x00007610ff867816 */ /* 0x000fc40000000086 */
[----:B------:R-:W4:Y:S01]  /*4740*/  @!P5 LDG.E.U8 R132, desc[UR16][R12.64] ;  /* 0x000000100c84d981 */ /* 0x000f22000c1e1100 */
[----:B------:R-:W-:-:S03]  /*4750*/  ISETP.GE.AND P4, PT, R18, R124, PT ;  /* 0x0000007c1200720c */ /* 0x000fc60003f86270 */
[----:B------:R-:W-:Y:S02]  /*4760*/  @!P6 IMAD.MOV.U32 R82, RZ, RZ, R14 ;  /* 0x000000ffff52e224 */ /* 0x000fe400078e000e */
[----:B------:R-:W-:Y:S01]  /*4770*/  @!P6 IMAD.MOV.U32 R83, RZ, RZ, R17 ;  /* 0x000000ffff53e224 */ /* 0x000fe200078e0011 */
[----:B------:R-:W-:Y:S02]  /*4780*/  PRMT R136, RZ, 0x7610, R136 ;  /* 0x00007610ff887816 */ /* 0x000fe40000000088 */
[-C--:B------:R-:W-:Y:S02]  /*4790*/  ISETP.GE.AND P5, PT, R21, R124.reuse, PT ;  /* 0x0000007c1500720c */ /* 0x080fe40003fa6270 */
[----:B------:R0:W5:Y:S01]  /*47a0*/  @!P6 LDG.E.U8 R134, desc[UR16][R82.64] ;  /* 0x000000105286e981 */ /* 0x000162000c1e1100 */
[----:B------:R-:W-:Y:S02]  /*47b0*/  PRMT R138, RZ, 0x7610, R138 ;  /* 0x00007610ff8a7816 */ /* 0x000fe4000000008a */
[----:B------:R-:W-:Y:S01]  /*47c0*/  ISETP.GE.AND P6, PT, R24, R124, PT ;  /* 0x0000007c1800720c */ /* 0x000fe20003fc6270 */
[----:B0-----:R-:W-:-:S02]  /*47d0*/  @!P3 IMAD.MOV.U32 R82, RZ, RZ, R16 ;  /* 0x000000ffff52b224 */ /* 0x001fc400078e0010 */
[----:B------:R-:W-:-:S05]  /*47e0*/  @!P3 IMAD.MOV.U32 R83, RZ, RZ, R19 ;  /* 0x000000ffff53b224 */ /* 0x000fca00078e0013 */
[----:B------:R0:W5:Y:S01]  /*47f0*/  @!P3 LDG.E.U8 R136, desc[UR16][R82.64] ;  /* 0x000000105288b981 */ /* 0x000162000c1e1100 */
[----:B------:R-:W-:Y:S02]  /*4800*/  PRMT R140, RZ, 0x7610, R140 ;  /* 0x00007610ff8c7816 */ /* 0x000fe4000000008c */
[----:B------:R-:W-:Y:S01]  /*4810*/  ISETP.GE.AND P3, PT, R27, R124, PT ;  /* 0x0000007c1b00720c */ /* 0x000fe20003f66270 */
[----:B0-----:R-:W-:Y:S02]  /*4820*/  @!P4 IMAD.MOV.U32 R82, RZ, RZ, R20 ;  /* 0x000000ffff52c224 */ /* 0x001fe400078e0014 */
[----:B------:R-:W-:-:S05]  /*4830*/  @!P4 IMAD.MOV.U32 R83, RZ, RZ, R23 ;  /* 0x000000ffff53c224 */ /* 0x000fca00078e0017 */
[----:B------:R0:W5:Y:S01]  /*4840*/  @!P4 LDG.E.U8 R138, desc[UR16][R82.64] ;  /* 0x00000010528ac981 */ /* 0x000162000c1e1100 */
[----:B------:R-:W-:Y:S02]  /*4850*/  PRMT R142, RZ, 0x7610, R142 ;  /* 0x00007610ff8e7816 */ /* 0x000fe4000000008e */
[----:B------:R-:W-:Y:S01]  /*4860*/  ISETP.GE.AND P4, PT, R30, R124, PT ;  /* 0x0000007c1e00720c */ /* 0x000fe20003f86270 */
[----:B0-----:R-:W-:Y:S02]  /*4870*/  @!P5 IMAD.MOV.U32 R82, RZ, RZ, R22 ;  /* 0x000000ffff52d224 */ /* 0x001fe400078e0016 */
[----:B------:R-:W-:-:S05]  /*4880*/  @!P5 IMAD.MOV.U32 R83, RZ, RZ, R25 ;  /* 0x000000ffff53d224 */ /* 0x000fca00078e0019 */
[----:B------:R0:W5:Y:S01]  /*4890*/  @!P5 LDG.E.U8 R140, desc[UR16][R82.64] ;  /* 0x00000010528cd981 */ /* 0x000162000c1e1100 */
[----:B------:R-:W-:Y:S01]  /*48a0*/  PRMT R144, RZ, 0x7610, R144 ;  /* 0x00007610ff907816 */ /* 0x000fe20000000090 */
[----:B0-----:R-:W-:Y:S02]  /*48b0*/  @!P6 IMAD.MOV.U32 R82, RZ, RZ, R26 ;  /* 0x000000ffff52e224 */ /* 0x001fe400078e001a */
[----:B------:R-:W-:-:S05]  /*48c0*/  @!P6 IMAD.MOV.U32 R83, RZ, RZ, R29 ;  /* 0x000000ffff53e224 */ /* 0x000fca00078e001d */
[----:B------:R0:W5:Y:S01]  /*48d0*/  @!P6 LDG.E.U8 R142, desc[UR16][R82.64] ;  /* 0x00000010528ee981 */ /* 0x000162000c1e1100 */
[----:B------:R-:W-:Y:S02]  /*48e0*/  ISETP.GE.AND P5, PT, R33, R124, PT ;  /* 0x0000007c2100720c */ /* 0x000fe40003fa6270 */
[----:B------:R-:W-:Y:S01]  /*48f0*/  PRMT R148, RZ, 0x7610, R148 ;  /* 0x00007610ff947816 */ /* 0x000fe20000000094 */
[----:B0-----:R-:W-:Y:S02]  /*4900*/  @!P3 IMAD.MOV.U32 R82, RZ, RZ, R28 ;  /* 0x000000ffff52b224 */ /* 0x001fe400078e001c */
[----:B------:R-:W-:-:S05]  /*4910*/  @!P3 IMAD.MOV.U32 R83, RZ, RZ, R31 ;  /* 0x000000ffff53b224 */ /* 0x000fca00078e001f */
[----:B------:R0:W5:Y:S01]  /*4920*/  @!P3 LDG.E.U8 R144, desc[UR16][R82.64] ;  /* 0x000000105290b981 */ /* 0x000162000c1e1100 */
[-C--:B------:R-:W-:Y:S02]  /*4930*/  ISETP.GE.AND P6, PT, R34, R124.reuse, PT ;  /* 0x0000007c2200720c */ /* 0x080fe40003fc6270 */
[----:B------:R-:W-:Y:S01]  /*4940*/  PRMT R152, RZ, 0x7610, R152 ;  /* 0x00007610ff987816 */ /* 0x000fe20000000098 */
[----:B0-----:R-:W-:Y:S02]  /*4950*/  @!P4 IMAD.MOV.U32 R82, RZ, RZ, R32 ;  /* 0x000000ffff52c224 */ /* 0x001fe400078e0020 */
[----:B------:R-:W-:Y:S01]  /*4960*/  @!P4 IMAD.MOV.U32 R83, RZ, RZ, R35 ;  /* 0x000000ffff53c224 */ /* 0x000fe200078e0023 */
[----:B------:R-:W-:Y:S02]  /*4970*/  ISETP.GE.AND P3, PT, R88, R124, PT ;  /* 0x0000007c5800720c */ /* 0x000fe40003f66270 */
[----:B------:R-:W5:Y:S04]  /*4980*/  @!P5 LDG.E.U8 R152, desc[UR16][R36.64] ;  /* 0x000000102498d981 */ /* 0x000f68000c1e1100 */
[----:B------:R0:W5:Y:S01]  /*4990*/  @!P4 LDG.E.U8 R148, desc[UR16][R82.64] ;  /* 0x000000105294c981 */ /* 0x000162000c1e1100 */
[----:B------:R-:W-:-:S02]  /*49a0*/  PRMT R160, RZ, 0x7610, R160 ;  /* 0x00007610ffa07816 */ /* 0x000fc400000000a0 */
[----:B------:R-:W-:Y:S02]  /*49b0*/  ISETP.GE.AND P4, PT, R69, R124, PT ;  /* 0x0000007c4500720c */ /* 0x000fe40003f86270 */
[----:B------:R-:W-:Y:S02]  /*49c0*/  PRMT R158, RZ, 0x7610, R158 ;  /* 0x00007610ff9e7816 */ /* 0x000fe4000000009e */
[----:B------:R-:W5:Y:S01]  /*49d0*/  @!P6 LDG.E.U8 R160, desc[UR16][R38.64] ;  /* 0x0000001026a0e981 */ /* 0x000f62000c1e1100 */
[----:B------:R-:W-:-:S03]  /*49e0*/  PRMT R156, RZ, 0x7610, R156 ;  /* 0x00007610ff9c7816 */ /* 0x000fc6000000009c */
[----:B------:R-:W5:Y:S05]  /*49f0*/  @!P3 LDG.E.U8 R158, desc[UR16][R48.64] ;  /* 0x00000010309eb981 */ /* 0x000f6a000c1e1100 */
[----:B------:R-:W5:Y:S01]  /*4a00*/  @!P4 LDG.E.U8 R156, desc[UR16][R40.64] ;  /* 0x00000010289cc981 */ /* 0x000f62000c1e1100 */
[-C--:B------:R-:W-:Y:S02]  /*4a10*/  ISETP.GE.AND P3, PT, R91, R124.reuse, PT ;  /* 0x0000007c5b00720c */ /* 0x080fe40003f66270 */
[----:B------:R-:W-:Y:S02]  /*4a20*/  ISETP.GE.AND P4, PT, R3, R124, PT ;  /* 0x0000007c0300720c */ /* 0x000fe40003f86270 */
[----:B------:R-:W-:-:S02]  /*4a30*/  PRMT R154, RZ, 0x7610, R154 ;  /* 0x00007610ff9a7816 */ /* 0x000fc4000000009a */
[----:B------:R-:W-:-:S07]  /*4a40*/  PRMT R150, RZ, 0x7610, R150 ;  /* 0x00007610ff967816 */ /* 0x000fce0000000096 */
[----:B------:R-:W5:Y:S04]  /*4a50*/  @!P3 LDG.E.U8 R154, desc[UR16][R50.64] ;  /* 0x00000010329ab981 */ /* 0x000f68000c1e1100 */
[----:B------:R-:W5:Y:S01]  /*4a60*/  @!P4 LDG.E.U8 R150, desc[UR16][R42.64] ;  /* 0x000000102a96c981 */ /* 0x000f62000c1e1100 */
[----:B------:R-:W-:Y:S01]  /*4a70*/  BAR.SYNC.DEFER_BLOCKING 0x0 ;  /* 0x0000000000007b1d */ /* 0x000fe20000010000 */
[----:B------:R-:W-:Y:S02]  /*4a80*/  ISETP.GE.AND P5, PT, R44, R124, PT ;  /* 0x0000007c2c00720c */ /* 0x000fe40003fa6270 */
[----:B------:R-:W-:Y:S02]  /*4a90*/  PRMT R147, RZ, 0x7610, R147 ;  /* 0x00007610ff937816 */ /* 0x000fe40000000093 */
[----:B------:R-:W-:-:S09]  /*4aa0*/  PRMT R149, RZ, 0x7610, R149 ;  /* 0x00007610ff957816 */ /* 0x000fd20000000095 */
[----:B0-----:R-:W-:Y:S02]  /*4ab0*/  @!P5 IMAD.MOV.U32 R82, RZ, RZ, R70 ;  /* 0x000000ffff52d224 */ /* 0x001fe400078e0046 */
[----:B------:R-:W-:Y:S01]  /*4ac0*/  @!P5 IMAD.MOV.U32 R83, RZ, RZ, R45 ;  /* 0x000000ffff53d224 */ /* 0x000fe200078e002d */
[----:B------:R-:W-:-:S04]  /*4ad0*/  PRMT R151, RZ, 0x7610, R151 ;  /* 0x00007610ff977816 */ /* 0x000fc80000000097 */
[----:B------:R0:W5:Y:S02]  /*4ae0*/  @!P5 LDG.E.U8 R147, desc[UR16][R82.64] ;  /* 0x000000105293d981 */ /* 0x000164000c1e1100 */
[----:B0-----:R-:W-:Y:S02]  /*4af0*/  @!P5 IMAD.MOV.U32 R82, RZ, RZ, R72 ;  /* 0x000000ffff52d224 */ /* 0x001fe400078e0048 */
[----:B------:R-:W-:-:S05]  /*4b00*/  @!P5 IMAD.MOV.U32 R83, RZ, RZ, R75 ;  /* 0x000000ffff53d224 */ /* 0x000fca00078e004b */
[----:B------:R0:W5:Y:S01]  /*4b10*/  @!P5 LDG.E.U8 R149, desc[UR16][R82.64] ;  /* 0x000000105295d981 */ /* 0x000162000c1e1100 */
[----:B------:R-:W-:Y:S01]  /*4b20*/  PRMT R153, RZ, 0x7610, R153 ;  /* 0x00007610ff997816 */ /* 0x000fe20000000099 */
        /* <DEDUP_REMOVED lines=22> */
[----:B------:R0:W5:Y:S04]  /*4c90*/  @!P5 LDG.E.U8 R161, desc[UR16][R82.64] ;  /* 0x0000001052a1d981 */ /* 0x000168000c1e1100 */
[----:B--2---:R1:W-:Y:S01]  /*4ca0*/  STS.U8 [R0+UR15+0x2800], R165 ;  /* 0x002800a500007988 */ /* 0x0043e2000800000f */
[----:B0-----:R-:W-:Y:S02]  /*4cb0*/  @!P5 IMAD.MOV.U32 R82, RZ, RZ, R90 ;  /* 0x000000ffff52d224 */ /* 0x001fe400078e005a */
[----:B------:R-:W-:Y:S01]  /*4cc0*/  @!P5 IMAD.MOV.U32 R83, RZ, RZ, R93 ;  /* 0x000000ffff53d224 */ /* 0x000fe200078e005d */
[----:B-1----:R-:W-:-:S04]  /*4cd0*/  PRMT R165, RZ, 0x7610, R165 ;  /* 0x00007610ffa57816 */ /* 0x002fc800000000a5 */
[----:B------:R0:W2:Y:S04]  /*4ce0*/  @!P5 LDG.E.U8 R163, desc[UR16][R82.64] ;  /* 0x0000001052a3d981 */ /* 0x0000a8000c1e1100 */
[----:B---3--:R1:W-:Y:S01]  /*4cf0*/  STS.U8 [R0+UR15+0x2a00], R130 ;  /* 0x002a008200007988 */ /* 0x0083e2000800000f */
[----:B0-----:R-:W-:Y:S02]  /*4d00*/  @!P5 IMAD.MOV.U32 R82, RZ, RZ, R92 ;  /* 0x000000ffff52d224 */ /* 0x001fe400078e005c */
[----:B------:R-:W-:Y:S01]  /*4d10*/  @!P5 IMAD.MOV.U32 R83, RZ, RZ, R95 ;  /* 0x000000ffff53d224 */ /* 0x000fe200078e005f */
[----:B-1----:R-:W-:-:S04]  /*4d20*/  PRMT R130, RZ, 0x7610, R130 ;  /* 0x00007610ff827816 */ /* 0x002fc80000000082 */
[----:B------:R0:W3:Y:S04]  /*4d30*/  @!P5 LDG.E.U8 R165, desc[UR16][R82.64] ;  /* 0x0000001052a5d981 */ /* 0x0000e8000c1e1100 */
[----:B----4-:R1:W-:Y:S01]  /*4d40*/  STS.U8 [R0+UR15+0x2c00], R132 ;  /* 0x002c008400007988 */ /* 0x0103e2000800000f */
[----:B0-----:R-:W-:Y:S02]  /*4d50*/  @!P5 IMAD.MOV.U32 R82, RZ, RZ, R94 ;  /* 0x000000ffff52d224 */ /* 0x001fe400078e005e */
[----:B------:R-:W-:Y:S01]  /*4d60*/  @!P5 IMAD.MOV.U32 R83, RZ, RZ, R97 ;  /* 0x000000ffff53d224 */ /* 0x000fe200078e0061 */
[----:B-1----:R-:W-:-:S04]  /*4d70*/  PRMT R132, RZ, 0x7610, R132 ;  /* 0x00007610ff847816 */ /* 0x002fc80000000084 */
[----:B------:R0:W4:Y:S04]  /*4d80*/  @!P5 LDG.E.U8 R130, desc[UR16][R82.64] ;  /* 0x000000105282d981 */ /* 0x000128000c1e1100 */
[----:B-----5:R1:W-:Y:S01]  /*4d90*/  STS.U8 [R0+UR15+0x2e00], R134 ;  /* 0x002e008600007988 */ /* 0x0203e2000800000f */
[----:B0-----:R-:W-:Y:S02]  /*4da0*/  @!P5 IMAD.MOV.U32 R82, RZ, RZ, R96 ;  /* 0x000000ffff52d224 */ /* 0x001fe400078e0060 */
[----:B------:R-:W-:Y:S01]  /*4db0*/  @!P5 IMAD.MOV.U32 R83, RZ, RZ, R99 ;  /* 0x000000ffff53d224 */ /* 0x000fe200078e0063 */
[----:B-1----:R-:W-:-:S04]  /*4dc0*/  PRMT R134, RZ, 0x7610, R134 ;  /* 0x00007610ff867816 */ /* 0x002fc80000000086 */
[----:B------:R0:W5:Y:S04]  /*4dd0*/  @!P5 LDG.E.U8 R132, desc[UR16][R82.64] ;  /* 0x000000105284d981 */ /* 0x000168000c1e1100 */
[----:B------:R1:W-:Y:S01]  /*4de0*/  STS.U8 [R120+UR15+0x2880], R136 ;  /* 0x0028808878007988 */ /* 0x0003e2000800000f */
[----:B0-----:R-:W-:Y:S02]  /*4df0*/  @!P5 IMAD.MOV.U32 R82, RZ, RZ, R98 ;  /* 0x000000ffff52d224 */ /* 0x001fe400078e0062 */
[----:B------:R-:W-:Y:S01]  /*4e00*/  @!P5 IMAD.MOV.U32 R83, RZ, RZ, R101 ;  /* 0x000000ffff53d224 */ /* 0x000fe200078e0065 */
[----:B-1----:R-:W-:-:S04]  /*4e10*/  PRMT R136, RZ, 0x7610, R136 ;  /* 0x00007610ff887816 */ /* 0x002fc80000000088 */
[----:B------:R0:W2:Y:S04]  /*4e20*/  @!P5 LDG.E.U8 R134, desc[UR16][R82.64] ;  /* 0x000000105286d981 */ /* 0x0000a8000c1e1100 */
        /* <DEDUP_REMOVED lines=39> */
[----:B------:R0:W2:Y:S01]  /*50a0*/  @!P5 LDG.E.U8 R160, desc[UR16][R82.64] ;  /* 0x0000001052a0d981 */ /* 0x0000a2000c1e1100 */
[----:B------:R-:W-:Y:S02]  /*50b0*/  PRMT R146, RZ, 0x7610, R146 ;  /* 0x00007610ff927816 */ /* 0x000fe40000000092 */
[----:B------:R-:W-:Y:S01]  /*50c0*/  PRMT R131, RZ, 0x7610, R131 ;  /* 0x00007610ff837816 */ /* 0x000fe20000000083 */
[----:B------:R1:W-:Y:S01]  /*50d0*/  STS.U8 [R123+UR15+0x2b80], R156 ;  /* 0x002b809c7b007988 */ /* 0x0003e2000800000f */
[----:B------:R-:W-:Y:S02]  /*50e0*/  PRMT R133, RZ, 0x7610, R133 ;  /* 0x00007610ff857816 */ /* 0x000fe40000000085 */
[----:B------:R-:W-:Y:S01]  /*50f0*/  PRMT R135, RZ, 0x7610, R135 ;  /* 0x00007610ff877816 */ /* 0x000fe20000000087 */
[----:B------:R-:W2:Y:S01]  /*5100*/  @!P5 LDG.E.U8 R146, desc[UR16][R46.64] ;  /* 0x000000102e92d981 */ /* 0x000ea2000c1e1100 */
[----:B0-----:R-:W-:Y:S02]  /*5110*/  @!P5 IMAD.MOV.U32 R82, RZ, RZ, R116 ;  /* 0x000000ffff52d224 */ /* 0x001fe400078e0074 */
[----:B------:R-:W-:Y:S01]  /*5120*/  @!P5 IMAD.MOV.U32 R83, RZ, RZ, R119 ;  /* 0x000000ffff53d224 */ /* 0x000fe200078e0077 */
[----:B------:R-:W-:Y:S01]  /*5130*/  PRMT R137, RZ, 0x7610, R137 ;  /* 0x00007610ff897816 */ /* 0x000fe20000000089 */
[----:B------:R-:W3:Y:S01]  /*5140*/  @!P5 LDG.E.U8 R131, desc[UR16][R52.64] ;  /* 0x000000103483d981 */ /* 0x000ee2000c1e1100 */
[----:B------:R-:W-:-:S02]  /*5150*/  PRMT R139, RZ, 0x7610, R139 ;  /* 0x00007610ff8b7816 */ /* 0x000fc4000000008b */
[----:B------:R-:W-:Y:S01]  /*5160*/  PRMT R141, RZ, 0x7610, R141 ;  /* 0x00007610ff8d7816 */ /* 0x000fe2000000008d */
[----:B------:R0:W4:Y:S01]  /*5170*/  @!P5 LDG.E.U8 R158, desc[UR16][R82.64] ;  /* 0x00000010529ed981 */ /* 0x000122000c1e1100 */
[----:B------:R-:W-:Y:S02]  /*5180*/  PRMT R143, RZ, 0x7610, R143 ;  /* 0x00007610ff8f7816 */ /* 0x000fe4000000008f */
[----:B------:R-:W-:Y:S01]  /*5190*/  PRMT R145, RZ, 0x7610, R145 ;  /* 0x00007610ff917816 */ /* 0x000fe20000000091 */
[----:B------:R-:W4:Y:S01]  /*51a0*/  @!P5 LDG.E.U8 R133, desc[UR16][R54.64] ;  /* 0x000000103685d981 */ /* 0x000f22000c1e1100 */
[----:B-1----:R-:W-:-:S03]  /*51b0*/  PRMT R156, RZ, 0x7610, R156 ;  /* 0x00007610ff9c7816 */ /* 0x002fc6000000009c */
[----:B------:R-:W5:Y:S01]  /*51c0*/  @!P5 LDG.E.U8 R135, desc[UR16][R56.64] ;  /* 0x000000103887d981 */ /* 0x000f62000c1e1100 */
[----:B0-----:R-:W-:Y:S02]  /*51d0*/  @!P5 IMAD.MOV.U32 R82, RZ, RZ, R118 ;  /* 0x000000ffff52d224 */ /* 0x001fe400078e0076 */
[----:B------:R-:W-:Y:S01]  /*51e0*/  @!P5 IMAD.MOV.U32 R83, RZ, RZ, R121 ;  /* 0x000000ffff53d224 */ /* 0x000fe200078e0079 */
[----:B------:R-:W5:Y:S04]  /*51f0*/  @!P5 LDG.E.U8 R137, desc[UR16][R58.64] ;  /* 0x000000103a89d981 */ /* 0x000f68000c1e1100 */
[----:B------:R-:W5:Y:S04]  /*5200*/  @!P5 LDG.E.U8 R139, desc[UR16][R60.64] ;  /* 0x000000103c8bd981 */ /* 0x000f68000c1e1100 */
[----:B------:R-:W5:Y:S04]  /*5210*/  @!P5 LDG.E.U8 R141, desc[UR16][R62.64] ;  /* 0x000000103e8dd981 */ /* 0x000f68000c1e1100 */
[----:B------:R-:W5:Y:S04]  /*5220*/  @!P5 LDG.E.U8 R143, desc[UR16][R64.64] ;  /* 0x00000010408fd981 */ /* 0x000f68000c1e1100 */
[----:B------:R-:W5:Y:S04]  /*5230*/  @!P5 LDG.E.U8 R145, desc[UR16][R66.64] ;  /* 0x000000104291d981 */ /* 0x000f68000c1e1100 */
[----:B------:R-:W5:Y:S04]  /*5240*/  @!P5 LDG.E.U8 R156, desc[UR16][R82.64] ;  /* 0x00000010529cd981 */ /* 0x000f68000c1e1100 */
        /* <DEDUP_REMOVED lines=9> */
[----:B------:R-:W-:Y:S01]  /*52e0*/  ULEA UR13, UR14, UR15, 0x3 ;  /* 0x0000000f0e0d7291 */ /* 0x000fe2000f8e18ff */
[----:B------:R-:W-:-:S03]  /*52f0*/  UMOV UR4, UR5 ;  /* 0x0000000500047c82 */ /* 0x000fc60008000000 */
[----:B------:R-:W-:Y:S01]  /*5300*/  UIADD3 UR13, UPT, UPT, UR13, 0x3000, URZ ;  /* 0x000030000d0d7890 */ /* 0x000fe2000fffe0ff */
[----:B--2---:R0:W-:Y:S04]  /*5310*/  STS.U8 [R0+UR15+0x1000], R146 ;  /* 0x0010009200007988 */ /* 0x0041e8000800000f */
[----:B---3--:R0:W-:Y:S04]  /*5320*/  STS.U8 [R0+UR15+0x1100], R131 ;  /* 0x0011008300007988 */ /* 0x0081e8000800000f */
[----:B----4-:R0:W-:Y:S04]  /*5330*/  STS.U8 [R0+UR15+0x1200], R133 ;  /* 0x0012008500007988 */ /* 0x0101e8000800000f */
[----:B-----5:R0:W-:Y:S04]  /*5340*/  STS.U8 [R0+UR15+0x1300], R135 ;  /* 0x0013008700007988 */ /* 0x0201e8000800000f */
        /* <DEDUP_REMOVED lines=22> */
[----:B-1----:R-:W1:Y:S02]  /*54b0*/  FENCE.VIEW.ASYNC.S ;  /* 0x00000000000073c6 */ /* 0x002e640000000000 */
[----:B-1----:R-:W-:Y:S06]  /*54c0*/  BAR.SYNC.DEFER_BLOCKING 0x0 ;  /* 0x0000000000007b1d */ /* 0x002fec0000010000 */
[----:B------:R-:W-:Y:S05]  /*54d0*/  @P0 BRA `(.L_x_9) ;  /* 0x0000000000280947 */ /* 0x000fea0003800000 */
[----:B------:R-:W-:Y:S01]  /*54e0*/  UMOV UR6, UR13 ;  /* 0x0000000d00067c82 */ /* 0x000fe20008000000 */
[----:B------:R-:W-:Y:S01]  /*54f0*/  UMOV UR7, URZ ;  /* 0x000000ff00077c82 */ /* 0x000fe20008000000 */
[----:B------:R-:W-:Y:S01]  /*5500*/  UMOV UR9, 0x80004020 ;  /* 0x8000402000097882 */ /* 0x000fe20000000000 */
[----:B------:R-:W-:Y:S01]  /*5510*/  UMOV UR11, 0xc0004010 ;  /* 0xc0004010000b7882 */ /* 0x000fe20000000000 */
[----:B------:R-:W-:Y:S01]  /*5520*/  UMOV UR20, 0x0 ;  /* 0x0000000000147882 */ /* 0x000fe20000000000 */
[----:B------:R-:W-:Y:S01]  /*5530*/  UMOV UR21, 0x4208010 ;  /* 0x0420801000157882 */ /* 0x000fe20000000000 */
[----:B------:R-:W-:Y:S01]  /*5540*/  UMOV UR5, UR6 ;  /* 0x0000000600057c82 */ /* 0x000fe20008000000 */
[----:B------:R1:W-:Y:S01]  /*5550*/  UTCQMMA gdesc[UR8], gdesc[UR10], tmem[UR18], tmem[UR20], idesc[UR21], UPT ;  /* 0x00ff140a080075ea */ /* 0x0003e2000b800312 */
[----:B------:R1:W-:Y:S01]  /*5560*/  UTCBAR [UR5], URZ ;  /* 0x000000ff050073e9 */ /* 0x0003e200080000ff */
[----:B------:R-:W-:Y:S02]  /*5570*/  NOP ;  /* 0x0000000000007918 */ /* 0x000fe40000000000 */
.L_x_9:
[----:B------:R-:W-:Y:S01]  /*5580*/  VIADD R129, R129, 0xffffffff ;  /* 0xffffffff81817836 */ /* 0x000fe20000000000 */
[----:B------:R-:W-:Y:S01]  /*5590*/  UIADD3 UR14, UPT, UPT, UR14, 0x1, URZ ;  /* 0x000000010e0e7890 */ /* 0x000fe2000fffe0ff */
[----:B------:R-:W-:Y:S02]  /*55a0*/  IMAD.U32 R83, RZ, RZ, UR4 ;  /* 0x00000004ff537e24 */ /* 0x000fe4000f8e00ff */
[----:B------:R-:W-:Y:S01]  /*55b0*/  VIADD R124, R124, 0xffffffe0 ;  /* 0xffffffe07c7c7836 */ /* 0x000fe20000000000 */
[----:B------:R-:W-:Y:S01]  /*55c0*/  ISETP.NE.U32.AND P3, PT, R129, RZ, PT ;  /* 0x000000ff8100720c */ /* 0x000fe20003f65070 */
[----:B------:R-:W-:-:S04]  /*55d0*/  UISETP.GT.AND UP0, UPT, UR14, 0x1, UPT ;  /* 0x000000010e00788c */ /* 0x000fc8000bf04270 */
[----:B-1----:R-:W-:Y:S02]  /*55e0*/  USEL UR5, URZ, 0x1, !UP0 ;  /* 0x00000001ff057887 */ /* 0x002fe4000c000000 */
[----:B------:R-:W-:Y:S02]  /*55f0*/  USEL UR14, UR14, URZ, !UP0 ;  /* 0x000000ff0e0e7287 */ /* 0x000fe4000c000000 */
[----:B------:R-:W-:-:S04]  /*5600*/  ULOP3.LUT UR5, UR4, UR5, URZ, 0x3c, !UPT ;  /* 0x0000000504057292 */ /* 0x000fc8000f8e3cff */
[----:B------:R-:W-:Y:S08]  /*5610*/  @P3 BRA `(.L_x_10) ;  /* 0xffffffe800903947 */ /* 0x000ff0000383ffff */
.L_x_7:
[----:B------:R-:W-:Y:S01]  /*5620*/  ISETP.GE.AND P0, PT, R4, 0x20, PT ;  /* 0x000000200400780c */ /* 0x000fe20003f06270 */
[C---:B------:R-:W-:Y:S02]  /*5630*/  IMAD.SHL.U32 R4, R73.reuse, 0x10, RZ ;  /* 0x0000001049047824 */ /* 0x040fe400078e00ff */
[----:B------:R-:W-:-:S03]  /*5640*/  IMAD.SHL.U32 R70, R73, 0x80, RZ ;  /* 0x0000008049467824 */ /* 0x000fc600078e00ff */
[----:B------:R-:W-:-:S07]  /*5650*/  LOP3.LUT R72, R4, 0xf0, RZ, 0xc0, !PT ;  /* 0x000000f004487812 */ /* 0x000fce00078ec0ff */
[----:B------:R-:W-:Y:S05]  /*5660*/  @!P0 BRA `(.L_x_11) ;  /* 0x0000000000108947 */ /* 0x000fea0003800000 */
[----:B------:R-:W-:-:S06]  /*5670*/  USHF.L.U32 UR4, UR4, 0x1f, URZ ;  /* 0x0000001f04047899 */ /* 0x000fcc00080006ff */
[----:B------:R-:W-:-:S04]  /*5680*/  IMAD.U32 R4, RZ, RZ, UR4 ;  /* 0x00000004ff047e24 */ /* 0x000fc8000f8e00ff */
[----:B------:R-:W2:Y:S02]  /*5690*/  SYNCS.PHASECHK.TRANS64.TRYWAIT P0, [UR13], R4 ;  /* 0x00000004ff0075a7 */ /* 0x000ea4000800110d */
[----:B--2---:R-:W-:Y:S05]  /*56a0*/  @!P0 BRA `(.L_x_12) ;  /* 0x0000002800f88947 */ /* 0x004fea0003800000 */
.L_x_11:
[----:B------:R-:W-:Y:S01]  /*56b0*/  BAR.SYNC.DEFER_BLOCKING 0x0 ;  /* 0x0000000000007b1d */ /* 0x000fe20000010000 */
[----:B------:R-:W-:Y:S01]  /*56c0*/  LOP3.LUT R75, R70, 0x800, RZ, 0xc0, !PT ;  /* 0x00000800464b7812 */ /* 0x000fe200078ec0ff */
[C---:B------:R-:W-:Y:S01]  /*56d0*/  IMAD.IADD R70, R68.reuse, 0x1, R3 ;  /* 0x0000000144467824 */ /* 0x040fe200078e0203 */
[C---:B------:R-:W-:Y:S01]  /*56e0*/  LOP3.LUT R3, R68.reuse, R71, RZ, 0xfc, !PT ;  /* 0x0000004744037212 */ /* 0x040fe200078efcff */
[----:B------:R-:W-:Y:S01]  /*56f0*/  IMAD.IADD R87, R68, 0x1, R69 ;  /* 0x0000000144577824 */ /* 0x000fe200078e0245 */
[----:B------:R-:W-:Y:S01]  /*5700*/  IADD3 R99, PT, PT, R72, UR15, R75 ;  /* 0x0000000f48637c10 */ /* 0x000fe2000fffe04b */
[----:B------:R-:W2:Y:S01]  /*5710*/  LDCU.128 UR8, c[0x0][0x390] ;  /* 0x00007200ff0877ac */ /* 0x000ea20008000c00 */
[----:B------:R-:W-:Y:S02]  /*5720*/  LOP3.LUT R72, R73, 0x60, RZ, 0xc0, !PT ;  /* 0x0000006049487812 */ /* 0x000fe400078ec0ff */
[C-C-:B------:R-:W-:Y:S01]  /*5730*/  LOP3.LUT R69, R68.reuse, 0x1c, R71.reuse, 0xfe, !PT ;  /* 0x0000001c44457812 */ /* 0x140fe200078efe47 */
[----:B------:R-:W3:Y:S01]  /*5740*/  LDCU UR4, c[0x0][0x3b4] ;  /* 0x00007680ff0477ac */ /* 0x000ee20008000800 */
[----:B------:R-:W-:-:S02]  /*5750*/  LOP3.LUT R77, R68, 0x1a, R71, 0xfe, !PT ;  /* 0x0000001a444d7812 */ /* 0x000fc400078efe47 */
[C-C-:B------:R-:W-:Y:S02]  /*5760*/  LOP3.LUT R75, R68.reuse, 0x18, R71.reuse, 0xfe, !PT ;  /* 0x00000018444b7812 */ /* 0x140fe400078efe47 */
[C-C-:B------:R-:W-:Y:S02]  /*5770*/  LOP3.LUT R79, R68.reuse, 0x16, R71.reuse, 0xfe, !PT ;  /* 0x00000016444f7812 */ /* 0x140fe400078efe47 */
[C-C-:B------:R-:W-:Y:S02]  /*5780*/  LOP3.LUT R81, R68.reuse, 0x14, R71.reuse, 0xfe, !PT ;  /* 0x0000001444517812 */ /* 0x140fe400078efe47 */
[C-C-:B------:R-:W-:Y:S02]  /*5790*/  LOP3.LUT R83, R68.reuse, 0x12, R71.reuse, 0xfe, !PT ;  /* 0x0000001244537812 */ /* 0x140fe400078efe47 */
[C-C-:B------:R-:W-:Y:S02]  /*57a0*/  LOP3.LUT R85, R68.reuse, 0x10, R71.reuse, 0xfe, !PT ;  /* 0x0000001044557812 */ /* 0x140fe400078efe47 */
[C-C-:B------:R-:W-:Y:S01]  /*57b0*/  LOP3.LUT R89, R68.reuse, 0xc, R71.reuse, 0xfe, !PT ;  /* 0x0000000c44597812 */ /* 0x140fe200078efe47 */
[----:B------:R-:W4:Y:S02]  /*57c0*/  @!P2 SYNCS.CCTL.IV [UR15+0x3000] ;  /* 0x00300000ff00a9b1 */ /* 0x000f24000800000f */
[----:B----4-:R-:W-:Y:S01]  /*57d0*/  BAR.SYNC.DEFER_BLOCKING 0x0 ;  /* 0x0000000000007b1d */ /* 0x010fe20000010000 */
[----:B------:R-:W-:-:S02]  /*57e0*/  LOP3.LUT R91, R68, 0xa, R71, 0xfe, !PT ;  /* 0x0000000a445b7812 */ /* 0x000fc400078efe47 */
[C-C-:B------:R-:W-:Y:S02]  /*57f0*/  LOP3.LUT R93, R68.reuse, 0x8, R71.reuse, 0xfe, !PT ;  /* 0x00000008445d7812 */ /* 0x140fe400078efe47 */
[C-C-:B------:R-:W-:Y:S02]  /*5800*/  LOP3.LUT R95, R68.reuse, 0x6, R71.reuse, 0xfe, !PT ;  /* 0x00000006445f7812 */ /* 0x140fe400078efe47 */
[C-C-:B------:R-:W-:Y:S01]  /*5810*/  LOP3.LUT R97, R68.reuse, 0x4, R71.reuse, 0xfe, !PT ;  /* 0x0000000444617812 */ /* 0x140fe200078efe47 */
[----:B------:R-:W-:Y:S01]  /*5820*/  LDTM.16dp32bit_t0_t15.x64 R4, tmem[UR12] ;  /* 0x0000000c000479ee */ /* 0x000fe20008b00000 */
[----:B------:R-:W4:Y:S01]  /*5830*/  LDTM.16dp32bit_t16_t31.x64 R4, tmem[UR12+0x40] ;  /* 0x0000400c000479ee */ /* 0x000f220008b20000 */
[----:B------:R-:W-:Y:S02]  /*5840*/  LEA.HI R73, R73, R68, RZ, 0x1a ;  /* 0x0000004449497211 */ /* 0x000fe400078fd0ff */
[----:B------:R-:W-:Y:S01]  /*5850*/  LOP3.LUT R71, R68, 0x2, R71, 0xfe, !PT ;  /* 0x0000000244477812 */ /* 0x000fe200078efe47 */
[----:B------:R-:W-:Y:S01]  /*5860*/  IMAD R68, R72, 0x8, R99 ;  /* 0x0000000848447824 */ /* 0x000fe200078e0263 */
[C---:B--2---:R-:W-:Y:S01]  /*5870*/  ISETP.GE.AND P0, PT, R2.reuse, UR10, PT ;  /* 0x0000000a02007c0c */ /* 0x044fe2000bf06270 */
[----:B---3--:R-:W-:-:S03]  /*5880*/  IMAD R2, R2, UR4, RZ ;  /* 0x0000000402027c24 */ /* 0x008fc6000f8e02ff */
[----:B------:R-:W-:Y:S01]  /*5890*/  ISETP.LT.AND P4, PT, R3, UR11, !P0 ;  /* 0x0000000b03007c0c */ /* 0x000fe2000c781270 */
[----:B------:R-:W2:Y:S01]  /*58a0*/  @!P2 SYNCS.CCTL.IV [UR15+0x3008] ;  /* 0x00300800ff00a9b1 */ /* 0x000ea2000800000f */
[----:B------:R-:W-:Y:S01]  /*58b0*/  NOP ;  /* 0x0000000000007918 */ /* 0x000fe20000000000 */
[----:B----4-:R-:W-:Y:S02]  /*58c0*/  F2FP.SATFINITE.E4M3.F32.PACK_AB_MERGE_C R4, R5, R4, RZ ;  /* 0x000000040504723e */ /* 0x010fe400048070ff */
[----:B------:R-:W-:Y:S02]  /*58d0*/  F2FP.SATFINITE.E4M3.F32.PACK_AB_MERGE_C R6, R7, R6, RZ ;  /* 0x000000060706723e */ /* 0x000fe400048070ff */
[----:B------:R-:W-:Y:S02]  /*58e0*/  F2FP.SATFINITE.E4M3.F32.PACK_AB_MERGE_C R8, R9, R8, RZ ;  /* 0x000000080908723e */ /* 0x000fe400048070ff */
[----:B------:R-:W-:Y:S02]  /*58f0*/  F2FP.SATFINITE.E4M3.F32.PACK_AB_MERGE_C R28, R29, R28, RZ ;  /* 0x0000001c1d1c723e */ /* 0x000fe400048070ff */
[----:B------:R-:W-:-:S02]  /*5900*/  F2FP.SATFINITE.E4M3.F32.PACK_AB_MERGE_C R30, R31, R30, RZ ;  /* 0x0000001e1f1e723e */ /* 0x000fc400048070ff */
[----:B------:R-:W-:Y:S02]  /*5910*/  F2FP.SATFINITE.E4M3.F32.PACK_AB_MERGE_C R32, R33, R32, RZ ;  /* 0x000000202120723e */ /* 0x000fe400048070ff */
[----:B------:R-:W-:Y:S02]  /*5920*/  F2FP.SATFINITE.E4M3.F32.PACK_AB_MERGE_C R12, R13, R12, RZ ;  /* 0x0000000c0d0c723e */ /* 0x000fe400048070ff */
[----:B------:R-:W-:Y:S02]  /*5930*/  F2FP.SATFINITE.E4M3.F32.PACK_AB_MERGE_C R14, R15, R14, RZ ;  /* 0x0000000e0f0e723e */ /* 0x000fe400048070ff */
[----:B------:R-:W-:Y:S02]  /*5940*/  F2FP.SATFINITE.E4M3.F32.PACK_AB_MERGE_C R16, R17, R16, RZ ;  /* 0x000000101110723e */ /* 0x000fe400048070ff */
[----:B------:R-:W-:Y:S02]  /*5950*/  F2FP.SATFINITE.E4M3.F32.PACK_AB_MERGE_C R22, R23, R22, RZ ;  /* 0x000000161716723e */ /* 0x000fe400048070ff */
[----:B------:R-:W-:-:S02]  /*5960*/  F2FP.SATFINITE.E4M3.F32.PACK_AB_MERGE_C R24, R25, R24, RZ ;  /* 0x000000181918723e */ /* 0x000fc400048070ff */
[----:B------:R-:W-:Y:S02]  /*5970*/  F2FP.SATFINITE.E4M3.F32.PACK_AB_MERGE_C R34, R35, R34, RZ ;  /* 0x000000222322723e */ /* 0x000fe400048070ff */
[----:B------:R-:W-:Y:S02]  /*5980*/  F2FP.SATFINITE.E4M3.F32.PACK_AB_MERGE_C R36, R37, R36, RZ ;  /* 0x000000242524723e */ /* 0x000fe400048070ff */
[----:B------:R-:W-:Y:S02]  /*5990*/  LOP3.LUT R23, R4, 0xffff, RZ, 0xc0, !PT ;  /* 0x0000ffff04177812 */ /* 0x000fe400078ec0ff */
[----:B------:R-:W-:Y:S02]  /*59a0*/  LOP3.LUT R72, R6, 0xffff, RZ, 0xc0, !PT ;  /* 0x0000ffff06487812 */ /* 0x000fe400078ec0ff */
[----:B------:R-:W-:Y:S02]  /*59b0*/  LOP3.LUT R25, R8, 0xffff, RZ, 0xc0, !PT ;  /* 0x0000ffff08197812 */ /* 0x000fe400078ec0ff */
[----:B------:R-:W-:-:S02]  /*59c0*/  LOP3.LUT R28, R28, 0xffff, RZ, 0xc0, !PT ;  /* 0x0000ffff1c1c7812 */ /* 0x000fc400078ec0ff */
[----:B------:R-:W-:Y:S02]  /*59d0*/  LOP3.LUT R35, R30, 0xffff, RZ, 0xc0, !PT ;  /* 0x0000ffff1e237812 */ /* 0x000fe400078ec0ff */
[----:B------:R-:W-:Y:S02]  /*59e0*/  LOP3.LUT R37, R32, 0xffff, RZ, 0xc0, !PT ;  /* 0x0000ffff20257812 */ /* 0x000fe400078ec0ff */
[----:B------:R-:W-:Y:S02]  /*59f0*/  F2FP.SATFINITE.E4M3.F32.PACK_AB_MERGE_C R20, R21, R20, RZ ;  /* 0x000000141514723e */ /* 0x000fe400048070ff */
[----:B------:R-:W-:Y:S02]  /*5a00*/  F2FP.SATFINITE.E4M3.F32.PACK_AB_MERGE_C R26, R27, R26, RZ ;  /* 0x0000001a1b1a723e */ /* 0x000fe400048070ff */
[----:B------:R-:W-:Y:S02]  /*5a10*/  F2FP.SATFINITE.E4M3.F32.PACK_AB_MERGE_C R44, R45, R44, RZ ;  /* 0x0000002c2d2c723e */ /* 0x000fe400048070ff */
[----:B------:R-:W-:-:S02]  /*5a20*/  F2FP.SATFINITE.E4M3.F32.PACK_AB_MERGE_C R46, R47, R46, RZ ;  /* 0x0000002e2f2e723e */ /* 0x000fc400048070ff */
[----:B------:R-:W-:Y:S02]  /*5a30*/  F2FP.SATFINITE.E4M3.F32.PACK_AB_MERGE_C R48, R49, R48, RZ ;  /* 0x000000303130723e */ /* 0x000fe400048070ff */
[----:B------:R-:W-:Y:S02]  /*5a40*/  F2FP.SATFINITE.E4M3.F32.PACK_AB_MERGE_C R38, R39, R38, RZ ;  /* 0x000000262726723e */ /* 0x000fe400048070ff */
[----:B------:R-:W-:Y:S02]  /*5a50*/  F2FP.SATFINITE.E4M3.F32.PACK_AB_MERGE_C R40, R41, R40, RZ ;  /* 0x000000282928723e */ /* 0x000fe400048070ff */
[----:B------:R-:W-:Y:S02]  /*5a60*/  LOP3.LUT R27, R12, 0xffff, RZ, 0xc0, !PT ;  /* 0x0000ffff0c1b7812 */ /* 0x000fe400078ec0ff */
[----:B------:R-:W-:Y:S02]  /*5a70*/  LOP3.LUT R14, R14, 0xffff, RZ, 0xc0, !PT ;  /* 0x0000ffff0e0e7812 */ /* 0x000fe400078ec0ff */
[----:B------:R-:W-:-:S02]  /*5a80*/  LOP3.LUT R29, R16, 0xffff, RZ, 0xc0, !PT ;  /* 0x0000ffff101d7812 */ /* 0x000fc400078ec0ff */
[----:B------:R-:W-:Y:S02]  /*5a90*/  F2FP.SATFINITE.E4M3.F32.PACK_AB_MERGE_C R60, R61, R60, RZ ;  /* 0x0000003c3d3c723e */ /* 0x000fe400048070ff */
[----:B------:R-:W-:Y:S02]  /*5aa0*/  F2FP.SATFINITE.E4M3.F32.PACK_AB_MERGE_C R62, R63, R62, RZ ;  /* 0x0000003e3f3e723e */ /* 0x000fe400048070ff */
[----:B------:R-:W-:Y:S02]  /*5ab0*/  F2FP.SATFINITE.E4M3.F32.PACK_AB_MERGE_C R64, R65, R64, RZ ;  /* 0x000000404140723e */ /* 0x000fe400048070ff */
[----:B------:R-:W-:Y:S02]  /*5ac0*/  F2FP.SATFINITE.E4M3.F32.PACK_AB_MERGE_C R42, R43, R42, RZ ;  /* 0x0000002a2b2a723e */ /* 0x000fe400048070ff */
[----:B------:R-:W-:Y:S02]  /*5ad0*/  F2FP.SATFINITE.E4M3.F32.PACK_AB_MERGE_C R52, R53, R52, RZ ;  /* 0x000000343534723e */ /* 0x000fe400048070ff */
[----:B------:R-:W-:-:S02]  /*5ae0*/  F2FP.SATFINITE.E4M3.F32.PACK_AB_MERGE_C R54, R55, R54, RZ ;  /* 0x000000363736723e */ /* 0x000fc400048070ff */
[----:B------:R-:W-:Y:S02]  /*5af0*/  F2FP.SATFINITE.E4M3.F32.PACK_AB_MERGE_C R56, R57, R56, RZ ;  /* 0x000000383938723e */ /* 0x000fe400048070ff */
[--C-:B------:R-:W-:Y:S02]  /*5b00*/  PRMT R4, R25, 0x3340, R0.reuse ;  /* 0x0000334019047816 */ /* 0x100fe40000000000 */
[----:B------:R-:W-:Y:S02]  /*5b10*/  PRMT R12, R37, 0x3340, R0 ;  /* 0x00003340250c7816 */ /* 0x000fe40000000000 */
[----:B------:R-:W-:Y:S02]  /*5b20*/  PRMT R5, R23, 0x3340, R72 ;  /* 0x0000334017057816 */ /* 0x000fe40000000048 */
[----:B------:R-:W-:Y:S02]  /*5b30*/  PRMT R17, R28, 0x3340, R35 ;  /* 0x000033401c117816 */ /* 0x000fe40000000023 */
[----:B------:R-:W-:-:S02]  /*5b40*/  LOP3.LUT R31, R20, 0xffff, RZ, 0xc0, !PT ;  /* 0x0000ffff141f7812 */ /* 0x000fc400078ec0ff */
[----:B------:R-:W-:Y:S02]  /*5b50*/  LOP3.LUT R22, R22, 0xffff, RZ, 0xc0, !PT ;  /* 0x0000ffff16167812 */ /* 0x000fe400078ec0ff */
[----:B------:R-:W-:Y:S02]  /*5b60*/  LOP3.LUT R33, R24, 0xffff, RZ, 0xc0, !PT ;  /* 0x0000ffff18217812 */ /* 0x000fe400078ec0ff */
[----:B------:R-:W-:Y:S02]  /*5b70*/  LOP3.LUT R44, R44, 0xffff, RZ, 0xc0, !PT ;  /* 0x0000ffff2c2c7812 */ /* 0x000fe400078ec0ff */
[----:B------:R-:W-:Y:S02]  /*5b80*/  LOP3.LUT R43, R46, 0xffff, RZ, 0xc0, !PT ;  /* 0x0000ffff2e2b7812 */ /* 0x000fe400078ec0ff */
[----:B------:R-:W-:Y:S02]  /*5b90*/  LOP3.LUT R45, R48, 0xffff, RZ, 0xc0, !PT ;  /* 0x0000ffff302d7812 */ /* 0x000fe400078ec0ff */
[----:B------:R-:W-:-:S02]  /*5ba0*/  F2FP.SATFINITE.E4M3.F32.PACK_AB_MERGE_C R50, R51, R50, RZ ;  /* 0x000000323332723e */ /* 0x000fc400048070ff */
[----:B------:R-:W-:Y:S02]  /*5bb0*/  PRMT R6, R29, 0x3340, R0 ;  /* 0x000033401d067816 */ /* 0x000fe40000000000 */
[----:B------:R-:W-:Y:S02]  /*5bc0*/  PRMT R7, R27, 0x3340, R14 ;  /* 0x000033401b077816 */ /* 0x000fe4000000000e */
[----:B------:R-:W-:Y:S02]  /*5bd0*/  LOP3.LUT R36, R36, 0xffff, RZ, 0xc0, !PT ;  /* 0x0000ffff24247812 */ /* 0x000fe400078ec0ff */
[----:B------:R-:W-:Y:S02]  /*5be0*/  LOP3.LUT R39, R38, 0xffff, RZ, 0xc0, !PT ;  /* 0x0000ffff26277812 */ /* 0x000fe400078ec0ff */
[----:B------:R-:W-:Y:S02]  /*5bf0*/  LOP3.LUT R41, R40, 0xffff, RZ, 0xc0, !PT ;  /* 0x0000ffff28297812 */ /* 0x000fe400078ec0ff */
[----:B------:R-:W-:-:S02]  /*5c00*/  F2FP.SATFINITE.E4M3.F32.PACK_AB_MERGE_C R10, R11, R10, RZ ;  /* 0x0000000a0b0a723e */ /* 0x000fc400048070ff */
[----:B------:R-:W-:Y:S02]  /*5c10*/  LOP3.LUT R60, R60, 0xffff, RZ, 0xc0, !PT ;  /* 0x0000ffff3c3c7812 */ /* 0x000fe400078ec0ff */
[----:B------:R-:W-:Y:S02]  /*5c20*/  LOP3.LUT R51, R62, 0xffff, RZ, 0xc0, !PT ;  /* 0x0000ffff3e337812 */ /* 0x000fe400078ec0ff */
[----:B------:R-:W-:Y:S02]  /*5c30*/  LOP3.LUT R53, R64, 0xffff, RZ, 0xc0, !PT ;  /* 0x0000ffff40357812 */ /* 0x000fe400078ec0ff */
[----:B------:R-:W-:Y:S02]  /*5c40*/  PRMT R11, R5, 0x5410, R4 ;  /* 0x00005410050b7816 */ /* 0x000fe40000000004 */
[----:B------:R-:W-:Y:S02]  /*5c50*/  PRMT R21, R17, 0x5410, R12 ;  /* 0x0000541011157816 */ /* 0x000fe4000000000c */
[----:B------:R-:W-:-:S02]  /*5c60*/  LOP3.LUT R52, R52, 0xffff, RZ, 0xc0, !PT ;  /* 0x0000ffff34347812 */ /* 0x000fc400078ec0ff */
[----:B------:R-:W-:Y:S02]  /*5c70*/  LOP3.LUT R47, R54, 0xffff, RZ, 0xc0, !PT ;  /* 0x0000ffff362f7812 */ /* 0x000fe400078ec0ff */
[----:B------:R-:W-:Y:S02]  /*5c80*/  LOP3.LUT R49, R56, 0xffff, RZ, 0xc0, !PT ;  /* 0x0000ffff38317812 */ /* 0x000fe400078ec0ff */
[----:B------:R-:W-:Y:S02]  /*5c90*/  PRMT R8, R33, 0x3340, R0 ;  /* 0x0000334021087816 */ /* 0x000fe40000000000 */
[----:B------:R-:W-:Y:S02]  /*5ca0*/  PRMT R9, R31, 0x3340, R22 ;  /* 0x000033401f097816 */ /* 0x000fe40000000016 */
[----:B------:R-:W-:Y:S02]  /*5cb0*/  PRMT R17, R45, 0x3340, R0 ;  /* 0x000033402d117816 */ /* 0x000fe40000000000 */
[----:B------:R-:W-:-:S02]  /*5cc0*/  PRMT R4, R44, 0x3340, R43 ;  /* 0x000033402c047816 */ /* 0x000fc4000000002b */
[----:B------:R-:W-:Y:S02]  /*5cd0*/  F2FP.SATFINITE.E4M3.F32.PACK_AB_MERGE_C R18, R19, R18, RZ ;  /* 0x000000121312723e */ /* 0x000fe400048070ff */
[----:B------:R-:W-:Y:S02]  /*5ce0*/  PRMT R13, R7, 0x5410, R6 ;  /* 0x00005410070d7816 */ /* 0x000fe40000000006 */
[--C-:B------:R-:W-:Y:S02]  /*5cf0*/  PRMT R16, R41, 0x3340, R0.reuse ;  /* 0x0000334029107816 */ /* 0x100fe40000000000 */
[----:B------:R-:W-:Y:S02]  /*5d00*/  PRMT R5, R36, 0x3340, R39 ;  /* 0x0000334024057816 */ /* 0x000fe40000000027 */
[----:B------:R-:W-:Y:S02]  /*5d10*/  PRMT R19, R53, 0x3340, R0 ;  /* 0x0000334035137816 */ /* 0x000fe40000000000 */
[----:B------:R-:W-:-:S02]  /*5d20*/  PRMT R6, R60, 0x3340, R51 ;  /* 0x000033403c067816 */ /* 0x000fc40000000033 */
[----:B------:R-:W-:Y:S02]  /*5d30*/  PRMT R12, R49, 0x3340, R0 ;  /* 0x00003340310c7816 */ /* 0x000fe40000000000 */
[----:B------:R-:W-:Y:S02]  /*5d40*/  PRMT R7, R52, 0x3340, R47 ;  /* 0x0000334034077816 */ /* 0x000fe4000000002f */
[----:B------:R-:W-:Y:S02]  /*5d50*/  PRMT R15, R9, 0x5410, R8 ;  /* 0x00005410090f7816 */ /* 0x000fe40000000008 */
[----:B------:R-:W-:Y:S02]  /*5d60*/  PRMT R17, R4, 0x5410, R17 ;  /* 0x0000541004117816 */ /* 0x000fe40000000011 */
[----:B------:R-:W-:Y:S02]  /*5d70*/  PRMT R16, R5, 0x5410, R16 ;  /* 0x0000541005107816 */ /* 0x000fe40000000010 */
[----:B------:R-:W-:-:S02]  /*5d80*/  SHF.R.U32.HI R4, RZ, 0x8, R23 ;  /* 0x00000008ff047819 */ /* 0x000fc40000011617 */
[----:B------:R-:W-:Y:S02]  /*5d90*/  SHF.R.U32.HI R9, RZ, 0x8, R29 ;  /* 0x00000008ff097819 */ /* 0x000fe4000001161d */
[----:B------:R-:W-:Y:S02]  /*5da0*/  PRMT R19, R6, 0x5410, R19 ;  /* 0x0000541006137816 */ /* 0x000fe40000000013 */
[----:B------:R-:W-:Y:S02]  /*5db0*/  SHF.R.U32.HI R5, RZ, 0x8, R72 ;  /* 0x00000008ff057819 */ /* 0x000fe40000011648 */
[----:B------:R-:W-:Y:S02]  /*5dc0*/  PRMT R12, R7, 0x5410, R12 ;  /* 0x00005410070c7816 */ /* 0x000fe4000000000c */
[----:B------:R-:W-:Y:S02]  /*5dd0*/  SHF.R.U32.HI R6, RZ, 0x8, R25 ;  /* 0x00000008ff067819 */ /* 0x000fe40000011619 */
[----:B------:R-:W-:-:S02]  /*5de0*/  SHF.R.U32.HI R7, RZ, 0x8, R27 ;  /* 0x00000008ff077819 */ /* 0x000fc4000001161b */
[----:B------:R-:W-:Y:S02]  /*5df0*/  SHF.R.U32.HI R8, RZ, 0x8, R14 ;  /* 0x00000008ff087819 */ /* 0x000fe4000001160e */
[----:B------:R-:W-:Y:S02]  /*5e00*/  LOP3.LUT R23, R4, 0xffff, RZ, 0xc0, !PT ;  /* 0x0000ffff04177812 */ /* 0x000fe400078ec0ff */
[----:B------:R-:W-:Y:S02]  /*5e10*/  LOP3.LUT R9, R9, 0xffff, RZ, 0xc0, !PT ;  /* 0x0000ffff09097812 */ /* 0x000fe400078ec0ff */
[----:B------:R-:W-:Y:S02]  /*5e20*/  LOP3.LUT R4, R5, 0xffff, RZ, 0xc0, !PT ;  /* 0x0000ffff05047812 */ /* 0x000fe400078ec0ff */
[----:B------:R-:W-:Y:S02]  /*5e30*/  LOP3.LUT R5, R6, 0xffff, RZ, 0xc0, !PT ;  /* 0x0000ffff06057812 */ /* 0x000fe400078ec0ff */
[----:B------:R-:W-:-:S02]  /*5e40*/  LOP3.LUT R7, R7, 0xffff, RZ, 0xc0, !PT ;  /* 0x0000ffff07077812 */ /* 0x000fc400078ec0ff */
[----:B------:R-:W-:Y:S02]  /*5e50*/  LOP3.LUT R8, R8, 0xffff, RZ, 0xc0, !PT ;  /* 0x0000ffff08087812 */ /* 0x000fe400078ec0ff */
[----:B------:R-:W-:Y:S02]  /*5e60*/  PRMT R20, R9, 0x3340, R0 ;  /* 0x0000334009147816 */ /* 0x000fe40000000000 */
[----:B------:R-:W-:Y:S02]  /*5e70*/  PRMT R23, R23, 0x3340, R4 ;  /* 0x0000334017177816 */ /* 0x000fe40000000004 */
[----:B------:R-:W-:Y:S02]  /*5e80*/  SHF.R.U32.HI R9, RZ, 0x8, R37 ;  /* 0x00000008ff097819 */ /* 0x000fe40000011625 */
[----:B------:R-:W-:Y:S02]  /*5e90*/  PRMT R14, R5, 0x3340, R0 ;  /* 0x00003340050e7816 */ /* 0x000fe40000000000 */
[----:B------:R-:W-:-:S02]  /*5ea0*/  SHF.R.U32.HI R4, RZ, 0x8, R31 ;  /* 0x00000008ff047819 */ /* 0x000fc4000001161f */
[----:B------:R-:W-:Y:S02]  /*5eb0*/  PRMT R25, R7, 0x3340, R8 ;  /* 0x0000334007197816 */ /* 0x000fe40000000008 */
[----:B------:R-:W-:Y:S02]  /*5ec0*/  SHF.R.U32.HI R5, RZ, 0x8, R22 ;  /* 0x00000008ff057819 */ /* 0x000fe40000011616 */
[----:B------:R-:W-:Y:S02]  /*5ed0*/  SHF.R.U32.HI R6, RZ, 0x8, R33 ;  /* 0x00000008ff067819 */ /* 0x000fe40000011621 */
[----:B------:R-:W-:Y:S02]  /*5ee0*/  SHF.R.U32.HI R7, RZ, 0x8, R28 ;  /* 0x00000008ff077819 */ /* 0x000fe4000001161c */
[----:B------:R-:W-:Y:S02]  /*5ef0*/  SHF.R.U32.HI R8, RZ, 0x8, R35 ;  /* 0x00000008ff087819 */ /* 0x000fe40000011623 */
[----:B------:R-:W-:-:S02]  /*5f00*/  LOP3.LUT R9, R9, 0xffff, RZ, 0xc0, !PT ;  /* 0x0000ffff09097812 */ /* 0x000fc400078ec0ff */
[----:B------:R-:W-:Y:S02]  /*5f10*/  LOP3.LUT R27, R4, 0xffff, RZ, 0xc0, !PT ;  /* 0x0000ffff041b7812 */ /* 0x000fe400078ec0ff */
[----:B------:R-:W-:Y:S02]  /*5f20*/  LOP3.LUT R4, R5, 0xffff, RZ, 0xc0, !PT ;  /* 0x0000ffff05047812 */ /* 0x000fe400078ec0ff */
[----:B------:R-:W-:Y:S02]  /*5f30*/  LOP3.LUT R5, R6, 0xffff, RZ, 0xc0, !PT ;  /* 0x0000ffff06057812 */ /* 0x000fe400078ec0ff */
[----:B------:R-:W-:Y:S02]  /*5f40*/  LOP3.LUT R7, R7, 0xffff, RZ, 0xc0, !PT ;  /* 0x0000ffff07077812 */ /* 0x000fe400078ec0ff */
[----:B------:R-:W-:Y:S02]  /*5f50*/  LOP3.LUT R8, R8, 0xffff, RZ, 0xc0, !PT ;  /* 0x0000ffff08087812 */ /* 0x000fe400078ec0ff */
[----:B------:R-:W-:-:S02]  /*5f60*/  PRMT R24, R9, 0x3340, R0 ;  /* 0x0000334009187816 */ /* 0x000fc40000000000 */
[----:B------:R-:W-:Y:S02]  /*5f70*/  SHF.R.U32.HI R9, RZ, 0x8, R45 ;  /* 0x00000008ff097819 */ /* 0x000fe4000001162d */
[----:B------:R-:W-:Y:S02]  /*5f80*/  PRMT R27, R27, 0x3340, R4 ;  /* 0x000033401b1b7816 */ /* 0x000fe40000000004 */
[----:B------:R-:W-:Y:S02]  /*5f90*/  PRMT R22, R5, 0x3340, R0 ;  /* 0x0000334005167816 */ /* 0x000fe40000000000 */
[----:B------:R-:W-:Y:S02]  /*5fa0*/  PRMT R29, R7, 0x3340, R8 ;  /* 0x00003340071d7816 */ /* 0x000fe40000000008 */
[----:B------:R-:W-:Y:S02]  /*5fb0*/  SHF.R.U32.HI R4, RZ, 0x8, R36 ;  /* 0x00000008ff047819 */ /* 0x000fe40000011624 */
[----:B------:R-:W-:-:S02]  /*5fc0*/  SHF.R.U32.HI R5, RZ, 0x8, R39 ;  /* 0x00000008ff057819 */ /* 0x000fc40000011627 */
[----:B------:R-:W-:Y:S02]  /*5fd0*/  SHF.R.U32.HI R7, RZ, 0x8, R44 ;  /* 0x00000008ff077819 */ /* 0x000fe4000001162c */
[----:B------:R-:W-:Y:S02]  /*5fe0*/  SHF.R.U32.HI R8, RZ, 0x8, R43 ;  /* 0x00000008ff087819 */ /* 0x000fe4000001162b */
[----:B------:R-:W-:Y:S02]  /*5ff0*/  SHF.R.U32.HI R6, RZ, 0x8, R41 ;  /* 0x00000008ff067819 */ /* 0x000fe40000011629 */
[----:B------:R-:W-:Y:S02]  /*6000*/  LOP3.LUT R9, R9, 0xffff, RZ, 0xc0, !PT ;  /* 0x0000ffff09097812 */ /* 0x000fe400078ec0ff */
[----:B------:R-:W-:Y:S02]  /*6010*/  LOP3.LUT R31, R4, 0xffff, RZ, 0xc0, !PT ;  /* 0x0000ffff041f7812 */ /* 0x000fe400078ec0ff */
[----:B------:R-:W-:-:S02]  /*6020*/  LOP3.LUT R4, R5, 0xffff, RZ, 0xc0, !PT ;  /* 0x0000ffff05047812 */ /* 0x000fc400078ec0ff */
[----:B------:R-:W-:Y:S02]  /*6030*/  LOP3.LUT R7, R7, 0xffff, RZ, 0xc0, !PT ;  /* 0x0000ffff07077812 */ /* 0x000fe400078ec0ff */
[----:B------:R-:W-:Y:S02]  /*6040*/  LOP3.LUT R8, R8, 0xffff, RZ, 0xc0, !PT ;  /* 0x0000ffff08087812 */ /* 0x000fe400078ec0ff */
[----:B------:R-:W-:Y:S02]  /*6050*/  LOP3.LUT R5, R6, 0xffff, RZ, 0xc0, !PT ;  /* 0x0000ffff06057812 */ /* 0x000fe400078ec0ff */
[----:B------:R-:W-:Y:S02]  /*6060*/  PRMT R30, R9, 0x3340, R0 ;  /* 0x00003340091e7816 */ /* 0x000fe40000000000 */
[----:B------:R-:W-:Y:S02]  /*6070*/  PRMT R23, R23, 0x5410, R14 ;  /* 0x0000541017177816 */ /* 0x000fe4000000000e */
[----:B------:R-:W-:-:S02]  /*6080*/  LOP3.LUT R10, R10, 0xffff, RZ, 0xc0, !PT ;  /* 0x0000ffff0a0a7812 */ /* 0x000fc400078ec0ff */
[----:B------:R-:W-:Y:S02]  /*6090*/  PRMT R9, R25, 0x5410, R20 ;  /* 0x0000541019097816 */ /* 0x000fe40000000014 */
[----:B------:R-:W-:Y:S02]  /*60a0*/  PRMT R27, R27, 0x5410, R22 ;  /* 0x000054101b1b7816 */ /* 0x000fe40000000016 */
[----:B------:R-:W-:Y:S02]  /*60b0*/  PRMT R29, R29, 0x5410, R24 ;  /* 0x000054101d1d7816 */ /* 0x000fe40000000018 */
[----:B------:R-:W-:Y:S02]  /*60c0*/  LOP3.LUT R18, R18, 0xffff, RZ, 0xc0, !PT ;  /* 0x0000ffff12127812 */ /* 0x000fe400078ec0ff */
[----:B------:R-:W-:Y:S02]  /*60d0*/  LOP3.LUT R26, R26, 0xffff, RZ, 0xc0, !PT ;  /* 0x0000ffff1a1a7812 */ /* 0x000fe400078ec0ff */
[----:B------:R-:W-:-:S02]  /*60e0*/  LOP3.LUT R34, R34, 0xffff, RZ, 0xc0, !PT ;  /* 0x0000ffff22227812 */ /* 0x000fc400078ec0ff */
[----:B------:R-:W-:Y:S02]  /*60f0*/  PRMT R31, R31, 0x3340, R4 ;  /* 0x000033401f1f7816 */ /* 0x000fe40000000004 */
[----:B------:R-:W-:Y:S02]  /*6100*/  PRMT R33, R7, 0x3340, R8 ;  /* 0x0000334007217816 */ /* 0x000fe40000000008 */
[----:B------:R-:W-:Y:S02]  /*6110*/  PRMT R28, R5, 0x3340, R0 ;  /* 0x00003340051c7816 */ /* 0x000fe40000000000 */
[--C-:B------:R-:W-:Y:S02]  /*6120*/  PRMT R4, R11, 0x4210, R10.reuse ;  /* 0x000042100b047816 */ /* 0x100fe4000000000a */
[----:B------:R-:W-:Y:S02]  /*6130*/  PRMT R8, R23, 0x5210, R10 ;  /* 0x0000521017087816 */ /* 0x000fe4000000000a */
[----:B------:R-:W-:-:S02]  /*6140*/  PRMT R5, R13, 0x4210, R18 ;  /* 0x000042100d057816 */ /* 0x000fc40000000012 */
[----:B------:R-:W-:Y:S02]  /*6150*/  PRMT R9, R9, 0x5210, R18 ;  /* 0x0000521009097816 */ /* 0x000fe40000000012 */
[----:B------:R-:W-:Y:S02]  /*6160*/  PRMT R6, R15, 0x4210, R26 ;  /* 0x000042100f067816 */ /* 0x000fe4000000001a */
[----:B------:R-:W-:Y:S02]  /*6170*/  PRMT R7, R21, 0x4210, R34 ;  /* 0x0000421015077816 */ /* 0x000fe40000000022 */
[----:B------:R-:W-:Y:S02]  /*6180*/  PRMT R10, R27, 0x5210, R26 ;  /* 0x000052101b0a7816 */ /* 0x000fe4000000001a */
[----:B------:R-:W-:Y:S01]  /*6190*/  PRMT R11, R29, 0x5210, R34 ;  /* 0x000052101d0b7816 */ /* 0x000fe20000000022 */
[----:B--2---:R-:W-:Y:S01]  /*61a0*/  STS.128 [R68], R4 ;  /* 0x0000000444007388 */ /* 0x004fe20000000c00 */
[----:B------:R-:W-:-:S02]  /*61b0*/  SHF.R.U32.HI R20, RZ, 0x8, R60 ;  /* 0x00000008ff147819 */ /* 0x000fc4000001163c */
[----:B------:R-:W-:Y:S01]  /*61c0*/  SHF.R.U32.HI R21, RZ, 0x8, R51 ;  /* 0x00000008ff157819 */ /* 0x000fe20000011633 */
[----:B------:R2:W-:Y:S01]  /*61d0*/  STS.128 [R68+0x400], R8 ;  /* 0x0004000844007388 */ /* 0x0005e20000000c00 */
        /* <DEDUP_REMOVED lines=10> */
[----:B--2---:R-:W-:-:S02]  /*6280*/  PRMT R11, R20, 0x3340, R21 ;  /* 0x00003340140b7816 */ /* 0x004fc40000000015 */
[----:B------:R-:W-:Y:S02]  /*6290*/  PRMT R20, R31, 0x5410, R28 ;  /* 0x000054101f147816 */ /* 0x000fe4000000001c */
[----:B------:R-:W-:Y:S02]  /*62a0*/  LOP3.LUT R9, R42, 0xffff, RZ, 0xc0, !PT ;  /* 0x0000ffff2a097812 */ /* 0x000fe400078ec0ff */
[----:B------:R-:W-:Y:S02]  /*62b0*/  F2FP.SATFINITE.E4M3.F32.PACK_AB_MERGE_C R58, R59, R58, RZ ;  /* 0x0000003a3b3a723e */ /* 0x000fe400048070ff */
[--C-:B------:R-:W-:Y:S02]  /*62c0*/  PRMT R8, R22, 0x3340, R1.reuse ;  /* 0x0000334016087816 */ /* 0x100fe40000000001 */
[----:B------:R-:W-:Y:S02]  /*62d0*/  F2FP.SATFINITE.E4M3.F32.PACK_AB_MERGE_C R66, R67, R66, RZ ;  /* 0x000000424342723e */ /* 0x000fe400048070ff */
[----:B------:R-:W-:-:S02]  /*62e0*/  PRMT R18, R18, 0x3340, R1 ;  /* 0x0000334012127816 */ /* 0x000fc40000000001 */
[----:B------:R-:W-:Y:S02]  /*62f0*/  PRMT R15, R14, 0x3340, R15 ;  /* 0x000033400e0f7816 */ /* 0x000fe4000000000f */
[--C-:B------:R-:W-:Y:S02]  /*6300*/  PRMT R16, R16, 0x4210, R9.reuse ;  /* 0x0000421010107816 */ /* 0x100fe40000000009 */
[----:B------:R-:W-:Y:S02]  /*6310*/  PRMT R20, R20, 0x5210, R9 ;  /* 0x0000521014147816 */ /* 0x000fe40000000009 */
[----:B------:R-:W-:Y:S02]  /*6320*/  PRMT R11, R11, 0x5410, R8 ;  /* 0x000054100b0b7816 */ /* 0x000fe40000000008 */
[----:B------:R-:W-:Y:S02]  /*6330*/  LOP3.LUT R9, R58, 0xffff, RZ, 0xc0, !PT ;  /* 0x0000ffff3a097812 */ /* 0x000fe400078ec0ff */
[----:B------:R-:W-:Y:S01]  /*6340*/  LEA R13, R0, UR15, 0x4 ;  /* 0x0000000f000d7c11 */ /* 0x000fe2000f8e20ff */
[----:B------:R-:W-:Y:S01]  /*6350*/  BAR.SYNC.DEFER_BLOCKING 0x0 ;  /* 0x0000000000007b1d */ /* 0x000fe20000010000 */
[----:B------:R-:W-:-:S02]  /*6360*/  PRMT R22, R15, 0x5410, R18 ;  /* 0x000054100f167816 */ /* 0x000fc40000000012 */
[----:B------:R-:W-:Y:S02]  /*6370*/  LOP3.LUT R66, R66, 0xffff, RZ, 0xc0, !PT ;  /* 0x0000ffff42427812 */ /* 0x000fe400078ec0ff */
[----:B------:R-:W-:-:S03]  /*6380*/  PRMT R18, R12, 0x4210, R9 ;  /* 0x000042100c127816 */ /* 0x000fc60000000009 */
[----:B01----:R-:W0:Y:S01]  /*6390*/  LDC R0, c[0x0][0x3b8] ;  /* 0x0000ee00ff007b82 */ /* 0x003e220000000800 */
[----:B------:R-:W-:Y:S02]  /*63a0*/  PRMT R22, R22, 0x5210, R9 ;  /* 0x0000521016167816 */ /* 0x000fe40000000009 */
[----:B------:R-:W-:Y:S02]  /*63b0*/  PRMT R23, R11, 0x5210, R66 ;  /* 0x000052100b177816 */ /* 0x000fe40000000042 */
[----:B------:R-:W-:Y:S02]  /*63c0*/  PRMT R21, R33, 0x5410, R30 ;  /* 0x0000541021157816 */ /* 0x000fe4000000001e */
[----:B------:R-:W-:Y:S02]  /*63d0*/  LOP3.LUT R50, R50, 0xffff, RZ, 0xc0, !PT ;  /* 0x0000ffff32327812 */ /* 0x000fe400078ec0ff */
[----:B------:R-:W-:Y:S02]  /*63e0*/  PRMT R19, R19, 0x4210, R66 ;  /* 0x0000421013137816 */ /* 0x000fe40000000042 */
[----:B------:R-:W-:-:S02]  /*63f0*/  PRMT R17, R17, 0x4210, R50 ;  /* 0x0000421011117816 */ /* 0x000fc40000000032 */
[----:B------:R-:W-:Y:S02]  /*6400*/  PRMT R21, R21, 0x5210, R50 ;  /* 0x0000521015157816 */ /* 0x000fe40000000032 */
[C---:B------:R-:W-:Y:S01]  /*6410*/  IADD3 R12, P2, PT, R2.reuse, UR8, RZ ;  /* 0x00000008020c7c10 */ /* 0x040fe2000ff5e0ff */
[----:B------:R-:W1:Y:S03]  /*6420*/  LDS.128 R4, [R13] ;  /* 0x000000000d047984 */ /* 0x000e660000000c00 */
[----:B------:R-:W-:Y:S02]  /*6430*/  LEA.HI.X.SX32 R2, R2, UR9, 0x1, P2 ;  /* 0x0000000902027c11 */ /* 0x000fe400090f0eff */
[----:B------:R-:W-:Y:S01]  /*6440*/  ISETP.LT.AND P2, PT, R97, UR11, !P0 ;  /* 0x0000000b61007c0c */ /* 0x000fe2000c741270 */
[----:B------:R-:W-:Y:S01]  /*6450*/  LDS.128 R8, [R13+0x800] ;  /* 0x000800000d087984 */ /* 0x000fe20000000c00 */
[-C--:B0-----:R-:W-:Y:S01]  /*6460*/  IMAD R27, R3, R0.reuse, RZ ;  /* 0x00000000031b7224 */ /* 0x081fe200078e02ff */
[----:B------:R-:W-:Y:S01]  /*6470*/  BAR.SYNC.DEFER_BLOCKING 0x0 ;  /* 0x0000000000007b1d */ /* 0x000fe20000010000 */
[----:B------:R-:W-:-:S03]  /*6480*/  IMAD R97, R97, R0, RZ ;  /* 0x0000000061617224 */ /* 0x000fc600078e02ff */
[-C--:B------:R-:W-:Y:S02]  /*6490*/  IADD3 R14, P3, PT, R27, R12.reuse, RZ ;  /* 0x0000000c1b0e7210 */ /* 0x080fe40007f7e0ff */
[----:B------:R-:W-:Y:S02]  /*64a0*/  IADD3 R24, P6, PT, R97, R12, RZ ;  /* 0x0000000c61187210 */ /* 0x000fe40007fde0ff */
[----:B------:R-:W-:Y:S01]  /*64b0*/  LEA.HI.X.SX32 R15, R27, R2, 0x1, P3 ;  /* 0x000000021b0f7211 */ /* 0x000fe200018f0eff */
[----:B------:R-:W-:Y:S01]  /*64c0*/  IMAD R27, R0, 0x20, R27 ;  /* 0x00000020001b7824 */ /* 0x000fe200078e021b */
[C---:B------:R-:W-:Y:S01]  /*64d0*/  ISETP.LT.AND P3, PT, R71.reuse, UR11, !P0 ;  /* 0x0000000b47007c0c */ /* 0x040fe2000c761270 */
[----:B------:R-:W-:Y:S01]  /*64e0*/  IMAD R71, R71, R0, RZ ;  /* 0x0000000047477224 */ /* 0x000fe200078e02ff */
[----:B------:R-:W-:Y:S01]  /*64f0*/  LEA.HI.X.SX32 R25, R97, R2, 0x1, P6 ;  /* 0x0000000261197211 */ /* 0x000fe200030f0eff */
[----:B------:R0:W-:Y:S04]  /*6500*/  STS.128 [R68], R16 ;  /* 0x0000001044007388 */ /* 0x0001e80000000c00 */
[----:B------:R2:W-:Y:S01]  /*6510*/  STS.128 [R68+0x400], R20 ;  /* 0x0004001444007388 */ /* 0x0005e20000000c00 */
[C---:B-1----:R-:W-:Y:S01]  /*6520*/  PRMT R29, R4.reuse, 0x7770, RZ ;  /* 0x00007770041d7816 */ /* 0x042fe200000000ff */
[----:B------:R-:W-:Y:S01]  /*6530*/  BAR.SYNC.DEFER_BLOCKING 0x0 ;  /* 0x0000000000007b1d */ /* 0x000fe20000010000 */
[----:B------:R-:W-:-:S02]  /*6540*/  PRMT R31, R4, 0x7773, RZ ;  /* 0x00007773041f7816 */ /* 0x000fc400000000ff */
[----:B0-----:R-:W-:-:S04]  /*6550*/  IADD3 R16, P5, PT, R71, R12, RZ ;  /* 0x0000000c47107210 */ /* 0x001fc80007fbe0ff */
[----:B------:R-:W-:Y:S02]  /*6560*/  LEA.HI.X.SX32 R17, R71, R2, 0x1, P5 ;  /* 0x0000000247117211 */ /* 0x000fe400028f0eff */
[C---:B--2---:R-:W-:Y:S02]  /*6570*/  PRMT R23, R4.reuse, 0x7771, RZ ;  /* 0x0000777104177816 */ /* 0x044fe400000000ff */
[----:B------:R-:W-:Y:S02]  /*6580*/  PRMT R21, R4, 0x7772, RZ ;  /* 0x0000777204157816 */ /* 0x000fe400000000ff */
[C---:B------:R-:W-:Y:S01]  /*6590*/  ISETP.LT.AND P5, PT, R93.reuse, UR11, !P0 ;  /* 0x0000000b5d007c0c */ /* 0x040fe2000c7a1270 */
[----:B------:R-:W-:-:S05]  /*65a0*/  IMAD R93, R93, R0, RZ ;  /* 0x000000005d5d7224 */ /* 0x000fca00078e02ff */
[----:B------:R-:W-:Y:S01]  /*65b0*/  IADD3 R18, P6, PT, R93, R12, RZ ;  /* 0x0000000c5d127210 */ /* 0x000fe20007fde0ff */
[----:B------:R0:W-:Y:S01]  /*65c0*/  @P4 STG.E.U8 desc[UR16][R14.64], R29 ;  /* 0x0000001d0e004986 */ /* 0x0001e2000c101110 */
[C---:B------:R-:W-:Y:S01]  /*65d0*/  ISETP.LT.AND P4, PT, R95.reuse, UR11, !P0 ;  /* 0x0000000b5f007c0c */ /* 0x040fe2000c781270 */
[----:B------:R-:W-:Y:S01]  /*65e0*/  IMAD R95, R95, R0, RZ ;  /* 0x000000005f5f7224 */ /* 0x000fe200078e02ff */
[----:B------:R-:W-:Y:S01]  /*65f0*/  LEA.HI.X.SX32 R19, R93, R2, 0x1, P6 ;  /* 0x000000025d137211 */ /* 0x000fe200030f0eff */
[----:B------:R1:W-:Y:S04]  /*6600*/  @P3 STG.E.U8 desc[UR16][R16.64], R23 ;  /* 0x0000001710003986 */ /* 0x0003e8000c101110 */
[----:B------:R2:W-:Y:S01]  /*6610*/  @P2 STG.E.U8 desc[UR16][R24.64], R21 ;  /* 0x0000001518002986 */ /* 0x0005e2000c101110 */
[C---:B------:R-:W-:Y:S01]  /*6620*/  ISETP.LT.AND P2, PT, R91.reuse, UR11, !P0 ;  /* 0x0000000b5b007c0c */ /* 0x040fe2000c741270 */
[----:B------:R-:W-:Y:S01]  /*6630*/  IMAD R91, R91, R0, RZ ;  /* 0x000000005b5b7224 */ /* 0x000fe200078e02ff */
[----:B0-----:R-:W-:-:S02]  /*6640*/  IADD3 R14, P3, PT, R95, R12, RZ ;  /* 0x0000000c5f0e7210 */ /* 0x001fc40007f7e0ff */
[----:B------:R-:W-:Y:S02]  /*6650*/  PRMT R29, R5, 0x7771, RZ ;  /* 0x00007771051d7816 */ /* 0x000fe400000000ff */
[----:B------:R-:W-:Y:S02]  /*6660*/  LEA.HI.X.SX32 R15, R95, R2, 0x1, P3 ;  /* 0x000000025f0f7211 */ /* 0x000fe400018f0eff */
[C---:B------:R-:W-:Y:S01]  /*6670*/  ISETP.LT.AND P3, PT, R89.reuse, UR11, !P0 ;  /* 0x0000000b59007c0c */ /* 0x040fe2000c761270 */
[----:B------:R-:W-:Y:S01]  /*6680*/  IMAD R89, R89, R0, RZ ;  /* 0x0000000059597224 */ /* 0x000fe200078e02ff */
[----:B-1----:R-:W-:Y:S01]  /*6690*/  PRMT R23, R5, 0x7770, RZ ;  /* 0x0000777005177816 */ /* 0x002fe200000000ff */
[----:B------:R0:W-:Y:S01]  /*66a0*/  @P4 STG.E.U8 desc[UR16][R14.64], R31 ;  /* 0x0000001f0e004986 */ /* 0x0001e2000c101110 */
[----:B------:R-:W-:Y:S02]  /*66b0*/  IADD3 R16, P4, PT, R91, R12, RZ ;  /* 0x0000000c5b107210 */ /* 0x000fe40007f9e0ff */
[----:B--2---:R-:W-:Y:S01]  /*66c0*/  PRMT R25, R5, 0x7772, RZ ;  /* 0x0000777205197816 */ /* 0x004fe200000000ff */
[----:B------:R1:W-:Y:S01]  /*66d0*/  @P5 STG.E.U8 desc[UR16][R18.64], R23 ;  /* 0x0000001712005986 */ /* 0x0003e2000c101110 */
[----:B------:R-:W-:-:S02]  /*66e0*/  LEA.HI.X.SX32 R17, R91, R2, 0x1, P4 ;  /* 0x000000025b117211 */ /* 0x000fc400020f0eff */
[----:B------:R-:W-:Y:S02]  /*66f0*/  IADD3 R20, P5, PT, R89, R12, RZ ;  /* 0x0000000c59147210 */ /* 0x000fe40007fbe0ff */
[C---:B------:R-:W-:Y:S01]  /*6700*/  ISETP.LT.AND P4, PT, R87.reuse, UR11, !P0 ;  /* 0x0000000b57007c0c */ /* 0x040fe2000c781270 */
[----:B------:R-:W-:Y:S01]  /*6710*/  IMAD R87, R87, R0, RZ ;  /* 0x0000000057577224 */ /* 0x000fe200078e02ff */
[----:B------:R-:W-:Y:S01]  /*6720*/  LEA.HI.X.SX32 R21, R89, R2, 0x1, P5 ;  /* 0x0000000259157211 */ /* 0x000fe200028f0eff */
[----:B------:R2:W-:Y:S01]  /*6730*/  @P2 STG.E.U8 desc[UR16][R16.64], R29 ;  /* 0x0000001d10002986 */ /* 0x0005e2000c101110 */
[C---:B------:R-:W-:Y:S01]  /*6740*/  ISETP.LT.AND P5, PT, R85.reuse, UR11, !P0 ;  /* 0x0000000b55007c0c */ /* 0x040fe2000c7a1270 */
[----:B------:R-:W-:Y:S01]  /*6750*/  IMAD R85, R85, R0, RZ ;  /* 0x0000000055557224 */ /* 0x000fe200078e02ff */
[----:B0-----:R-:W-:Y:S01]  /*6760*/  IADD3 R14, P2, PT, R87, R12, RZ ;  /* 0x0000000c570e7210 */ /* 0x001fe20007f5e0ff */
[----:B------:R0:W-:Y:S01]  /*6770*/  @P3 STG.E.U8 desc[UR16][R20.64], R25 ;  /* 0x0000001914003986 */ /* 0x0001e2000c101110 */
[----:B-1----:R-:W-:-:S02]  /*6780*/  PRMT R19, R5, 0x7773, RZ ;  /* 0x0000777305137816 */ /* 0x002fc400000000ff */
[----:B------:R-:W-:Y:S02]  /*6790*/  LEA.HI.X.SX32 R15, R87, R2, 0x1, P2 ;  /* 0x00000002570f7211 */ /* 0x000fe400010f0eff */
[----:B------:R-:W-:Y:S02]  /*67a0*/  IADD3 R22, P3, PT, R85, R12, RZ ;  /* 0x0000000c55167210 */ /* 0x000fe40007f7e0ff */
[C---:B------:R-:W-:Y:S01]  /*67b0*/  ISETP.LT.AND P2, PT, R83.reuse, UR11, !P0 ;  /* 0x0000000b53007c0c */ /* 0x040fe2000c741270 */
[----:B------:R-:W-:Y:S01]  /*67c0*/  IMAD R83, R83, R0, RZ ;  /* 0x0000000053537224 */ /* 0x000fe200078e02ff */
[----:B------:R-:W-:Y:S01]  /*67d0*/  LEA.HI.X.SX32 R23, R85, R2, 0x1, P3 ;  /* 0x0000000255177211 */ /* 0x000fe200018f0eff */
[----:B------:R1:W-:Y:S01]  /*67e0*/  @P4 STG.E.U8 desc[UR16][R14.64], R19 ;  /* 0x000000130e004986 */ /* 0x0003e2000c101110 */
[C---:B------:R-:W-:Y:S01]  /*67f0*/  ISETP.LT.AND P3, PT, R81.reuse, UR11, !P0 ;  /* 0x0000000b51007c0c */ /* 0x040fe2000c761270 */
[----:B------:R-:W-:Y:S01]  /*6800*/  IMAD R81, R81, R0, RZ ;  /* 0x0000000051517224 */ /* 0x000fe200078e02ff */
[----:B------:R-:W-:-:S02]  /*6810*/  IADD3 R4, P6, PT, R83, R12, RZ ;  /* 0x0000000c53047210 */ /* 0x000fc40007fde0ff */
[----:B--2---:R-:W-:Y:S02]  /*6820*/  LOP3.LUT R16, R3, 0x20, RZ, 0xfc, !PT ;  /* 0x0000002003107812 */ /* 0x004fe400078efcff */
[----:B------:R-:W-:Y:S02]  /*6830*/  LEA.HI.X.SX32 R5, R83, R2, 0x1, P6 ;  /* 0x0000000253057211 */ /* 0x000fe400030f0eff */
[C---:B0-----:R-:W-:Y:S02]  /*6840*/  IADD3 R20, P6, PT, R81.reuse, R12, RZ ;  /* 0x0000000c51147210 */ /* 0x041fe40007fde0ff */
[----:B------:R-:W-:Y:S02]  /*6850*/  ISETP.LT.AND P4, PT, R16, UR11, !P0 ;  /* 0x0000000b10007c0c */ /* 0x000fe4000c781270 */
[----:B------:R-:W-:Y:S01]  /*6860*/  PRMT R25, R6, 0x7770, RZ ;  /* 0x0000777006197816 */ /* 0x000fe200000000ff */
[----:B------:R-:W0:Y:S01]  /*6870*/  LDS.128 R16, [R13] ;  /* 0x000000000d107984 */ /* 0x000e220000000c00 */
[----:B------:R-:W-:-:S02]  /*6880*/  LEA.HI.X.SX32 R21, R81, R2, 0x1, P6 ;  /* 0x0000000251157211 */ /* 0x000fc400030f0eff */
[C---:B------:R-:W-:Y:S01]  /*6890*/  PRMT R31, R6.reuse, 0x7771, RZ ;  /* 0x00007771061f7816 */ /* 0x040fe200000000ff */
[----:B------:R2:W-:Y:S01]  /*68a0*/  @P5 STG.E.U8 desc[UR16][R22.64], R25 ;  /* 0x0000001916005986 */ /* 0x0005e2000c101110 */
[C---:B------:R-:W-:Y:S01]  /*68b0*/  ISETP.LT.AND P6, PT, R79.reuse, UR11, !P0 ;  /* 0x0000000b4f007c0c */ /* 0x040fe2000c7c1270 */
[-C--:B------:R-:W-:Y:S01]  /*68c0*/  IMAD R79, R79, R0.reuse, RZ ;  /* 0x000000004f4f7224 */ /* 0x080fe200078e02ff */
[----:B------:R-:W-:Y:S01]  /*68d0*/  PRMT R29, R6, 0x7772, RZ ;  /* 0x00007772061d7816 */ /* 0x000fe200000000ff */
[----:B------:R3:W-:Y:S01]  /*68e0*/  @P2 STG.E.U8 desc[UR16][R4.64], R31 ;  /* 0x0000001f04002986 */ /* 0x0007e2000c101110 */
[C---:B------:R-:W-:Y:S01]  /*68f0*/  ISETP.LT.AND P5, PT, R75.reuse, UR11, !P0 ;  /* 0x0000000b4b007c0c */ /* 0x040fe2000c7a1270 */
[----:B------:R-:W-:Y:S01]  /*6900*/  IMAD R75, R75, R0, RZ ;  /* 0x000000004b4b7224 */ /* 0x000fe200078e02ff */
[----:B-1----:R-:W-:Y:S01]  /*6910*/  IADD3 R14, P2, PT, R79, R12, RZ ;  /* 0x0000000c4f0e7210 */ /* 0x002fe20007f5e0ff */
[----:B------:R1:W-:Y:S01]  /*6920*/  @P3 STG.E.U8 desc[UR16][R20.64], R29 ;  /* 0x0000001d14003986 */ /* 0x0003e2000c101110 */
[C---:B------:R-:W-:Y:S01]  /*6930*/  ISETP.LT.AND P3, PT, R77.reuse, UR11, !P0 ;  /* 0x0000000b4d007c0c */ /* 0x040fe2000c761270 */
[----:B------:R-:W-:Y:S01]  /*6940*/  IMAD R77, R77, R0, RZ ;  /* 0x000000004d4d7224 */ /* 0x000fe200078e02ff */
[----:B------:R-:W-:-:S02]  /*6950*/  LEA.HI.X.SX32 R15, R79, R2, 0x1, P2 ;  /* 0x000000024f0f7211 */ /* 0x000fc400010f0eff */
[----:B--2---:R-:W-:Y:S02]  /*6960*/  PRMT R25, R6, 0x7773, RZ ;  /* 0x0000777306197816 */ /* 0x004fe400000000ff */
[-C--:B------:R-:W-:Y:S02]  /*6970*/  IADD3 R22, P2, PT, R75, R12.reuse, RZ ;  /* 0x0000000c4b167210 */ /* 0x080fe40007f5e0ff */
[----:B---3--:R-:W-:Y:S01]  /*6980*/  PRMT R31, R7, 0x7770, RZ ;  /* 0x00007770071f7816 */ /* 0x008fe200000000ff */
[----:B------:R2:W-:Y:S01]  /*6990*/  @P6 STG.E.U8 desc[UR16][R14.64], R25 ;  /* 0x000000190e006986 */ /* 0x0005e2000c101110 */
[----:B------:R-:W-:Y:S01]  /*69a0*/  IADD3 R4, P6, PT, R77, R12, RZ ;  /* 0x0000000c4d047210 */ /* 0x000fe20007fde0ff */
[----:B-1----:R-:W-:Y:S01]  /*69b0*/  IMAD R21, R70, R0, RZ ;  /* 0x0000000046157224 */ /* 0x002fe200078e02ff */
[----:B------:R-:W-:Y:S02]  /*69c0*/  LEA.HI.X.SX32 R23, R75, R2, 0x1, P2 ;  /* 0x000000024b177211 */ /* 0x000fe400010f0eff */
[C---:B------:R-:W-:Y:S01]  /*69d0*/  ISETP.LT.AND P2, PT, R69.reuse, UR11, !P0 ;  /* 0x0000000b45007c0c */ /* 0x040fe2000c741270 */
[----:B------:R-:W-:Y:S01]  /*69e0*/  IMAD R69, R69, R0, RZ ;  /* 0x0000000045457224 */ /* 0x000fe200078e02ff */
[----:B------:R-:W-:Y:S01]  /*69f0*/  LEA.HI.X.SX32 R5, R77, R2, 0x1, P6 ;  /* 0x000000024d057211 */ /* 0x000fe200030f0eff */
[----:B------:R-:W-:Y:S01]  /*6a00*/  @P5 STG.E.U8 desc[UR16][R22.64], R31 ;  /* 0x0000001f16005986 */ /* 0x000fe2000c101110 */
[----:B------:R-:W-:-:S02]  /*6a10*/  PRMT R29, R7, 0x7771, RZ ;  /* 0x00007771071d7816 */ /* 0x000fc400000000ff */
[----:B------:R-:W-:Y:S02]  /*6a20*/  LOP3.LUT R6, R3, 0x22, RZ, 0xfc, !PT ;  /* 0x0000002203067812 */ /* 0x000fe400078efcff */
[C---:B--2---:R-:W-:Y:S01]  /*6a30*/  IADD3 R14, P6, PT, R69.reuse, R12, RZ ;  /* 0x0000000c450e7210 */ /* 0x044fe20007fde0ff */
[----:B------:R1:W-:Y:S01]  /*6a40*/  @P3 STG.E.U8 desc[UR16][R4.64], R29 ;  /* 0x0000001d04003986 */ /* 0x0003e2000c101110 */
[----:B------:R-:W-:Y:S02]  /*6a50*/  ISETP.LT.AND P3, PT, R70, UR11, !P0 ;  /* 0x0000000b46007c0c */ /* 0x000fe4000c761270 */
[----:B------:R-:W-:Y:S02]  /*6a60*/  LEA.HI.X.SX32 R15, R69, R2, 0x1, P6 ;  /* 0x00000002450f7211 */ /* 0x000fe400030f0eff */
[----:B------:R-:W-:Y:S02]  /*6a70*/  PRMT R25, R7, 0x7772, RZ ;  /* 0x0000777207197816 */ /* 0x000fe400000000ff */
[----:B------:R-:W-:-:S02]  /*6a80*/  IADD3 R20, P6, PT, R21, R12, RZ ;  /* 0x0000000c15147210 */ /* 0x000fc40007fde0ff */
[----:B------:R-:W-:Y:S01]  /*6a90*/  ISETP.LT.AND P5, PT, R6, UR11, !P0 ;  /* 0x0000000b06007c0c */ /* 0x000fe2000c7a1270 */
[----:B------:R2:W-:Y:S01]  /*6aa0*/  @P2 STG.E.U8 desc[UR16][R14.64], R25 ;  /* 0x000000190e002986 */ /* 0x0005e2000c101110 */
[----:B------:R-:W-:Y:S02]  /*6ab0*/  LOP3.LUT R6, R3, 0x24, RZ, 0xfc, !PT ;  /* 0x0000002403067812 */ /* 0x000fe400078efcff */
[----:B------:R-:W-:Y:S02]  /*6ac0*/  LEA.HI.X.SX32 R21, R21, R2, 0x1, P6 ;  /* 0x0000000215157211 */ /* 0x000fe400030f0eff */
[----:B-1----:R-:W-:Y:S02]  /*6ad0*/  IADD3 R4, P6, PT, R27, R12, RZ ;  /* 0x0000000c1b047210 */ /* 0x002fe40007fde0ff */
[----:B------:R-:W-:Y:S01]  /*6ae0*/  PRMT R23, R7, 0x7773, RZ ;  /* 0x0000777307177816 */ /* 0x000fe200000000ff */
[----:B------:R-:W-:Y:S01]  /*6af0*/  IMAD R7, R0, 0x2, R27 ;  /* 0x0000000200077824 */ /* 0x000fe200078e021b */
[----:B------:R-:W-:-:S02]  /*6b00*/  ISETP.LT.AND P2, PT, R6, UR11, !P0 ;  /* 0x0000000b06007c0c */ /* 0x000fc4000c741270 */
[----:B------:R-:W-:Y:S01]  /*6b10*/  LOP3.LUT R6, R3, 0x26, RZ, 0xfc, !PT ;  /* 0x0000002603067812 */ /* 0x000fe200078efcff */
[----:B------:R1:W-:Y:S01]  /*6b20*/  @P3 STG.E.U8 desc[UR16][R20.64], R23 ;  /* 0x0000001714003986 */ /* 0x0003e2000c101110 */
[----:B------:R-:W-:Y:S01]  /*6b30*/  LEA.HI.X.SX32 R5, R27, R2, 0x1, P6 ;  /* 0x000000021b057211 */ /* 0x000fe200030f0eff */
[----:B--2---:R-:W-:Y:S01]  /*6b40*/  IMAD R15, R0, 0x2, R7 ;  /* 0x00000002000f7824 */ /* 0x004fe200078e0207 */
[----:B0-----:R-:W-:Y:S02]  /*6b50*/  PRMT R27, R16, 0x7770, RZ ;  /* 0x00007770101b7816 */ /* 0x001fe400000000ff */
[----:B------:R-:W-:Y:S02]  /*6b60*/  ISETP.LT.AND P3, PT, R6, UR11, !P0 ;  /* 0x0000000b06007c0c */ /* 0x000fe4000c761270 */
[----:B------:R-:W-:Y:S01]  /*6b70*/  IADD3 R6, P6, PT, R7, R12, RZ ;  /* 0x0000000c07067210 */ /* 0x000fe20007fde0ff */
[----:B------:R0:W-:Y:S01]  /*6b80*/  @P4 STG.E.U8 desc[UR16][R4.64], R27 ;  /* 0x0000001b04004986 */ /* 0x0001e2000c101110 */
[----:B------:R-:W-:-:S02]  /*6b90*/  LOP3.LUT R14, R3, 0x28, RZ, 0xfc, !PT ;  /* 0x00000028030e7812 */ /* 0x000fc400078efcff */
[----:B------:R-:W-:Y:S01]  /*6ba0*/  LEA.HI.X.SX32 R7, R7, R2, 0x1, P6 ;  /* 0x0000000207077211 */ /* 0x000fe200030f0eff */
[----:B-1----:R-:W-:Y:S01]  /*6bb0*/  IMAD R21, R0, 0x2, R15 ;  /* 0x0000000200157824 */ /* 0x002fe200078e020f */
[----:B------:R-:W-:Y:S02]  /*6bc0*/  ISETP.LT.AND P4, PT, R14, UR11, !P0 ;  /* 0x0000000b0e007c0c */ /* 0x000fe4000c781270 */
[C---:B------:R-:W-:Y:S01]  /*6bd0*/  IADD3 R14, P6, PT, R15.reuse, R12, RZ ;  /* 0x0000000c0f0e7210 */ /* 0x040fe20007fde0ff */
[----:B------:R-:W-:Y:S01]  /*6be0*/  IMAD R23, R0, 0x2, R21 ;  /* 0x0000000200177824 */ /* 0x000fe200078e0215 */
[C---:B------:R-:W-:Y:S02]  /*6bf0*/  PRMT R25, R16.reuse, 0x7771, RZ ;  /* 0x0000777110197816 */ /* 0x040fe400000000ff */
[----:B------:R-:W-:Y:S02]  /*6c00*/  LEA.HI.X.SX32 R15, R15, R2, 0x1, P6 ;  /* 0x000000020f0f7211 */ /* 0x000fe400030f0eff */
[----:B0-----:R-:W-:Y:S01]  /*6c10*/  PRMT R27, R16, 0x7772, RZ ;  /* 0x00007772101b7816 */ /* 0x001fe200000000ff */
[----:B------:R0:W-:Y:S01]  /*6c20*/  @P5 STG.E.U8 desc[UR16][R6.64], R25 ;  /* 0x0000001906005986 */ /* 0x0001e2000c101110 */
[----:B------:R-:W-:-:S02]  /*6c30*/  LOP3.LUT R5, R3, 0x2c, RZ, 0xfc, !PT ;  /* 0x0000002c03057812 */ /* 0x000fc400078efcff */
[----:B------:R-:W-:Y:S01]  /*6c40*/  IADD3 R4, P6, PT, R21, R12, RZ ;  /* 0x0000000c15047210 */ /* 0x000fe20007fde0ff */
[----:B------:R1:W-:Y:S01]  /*6c50*/  @P2 STG.E.U8 desc[UR16][R14.64], R27 ;  /* 0x0000001b0e002986 */ /* 0x0003e2000c101110 */
[----:B------:R-:W-:Y:S02]  /*6c60*/  ISETP.LT.AND P2, PT, R5, UR11, !P0 ;  /* 0x0000000b05007c0c */ /* 0x000fe4000c741270 */
[----:B------:R-:W-:Y:S02]  /*6c70*/  LEA.HI.X.SX32 R5, R21, R2, 0x1, P6 ;  /* 0x0000000215057211 */ /* 0x000fe400030f0eff */
[----:B------:R-:W-:Y:S02]  /*6c80*/  LOP3.LUT R22, R3, 0x2a, RZ, 0xfc, !PT ;  /* 0x0000002a03167812 */ /* 0x000fe400078efcff */
[----:B------:R-:W-:Y:S01]  /*6c90*/  PRMT R31, R16, 0x7773, RZ ;  /* 0x00007773101f7816 */ /* 0x000fe200000000ff */
[----:B0-----:R-:W-:Y:S01]  /*6ca0*/  IMAD R25, R0, 0x2, R23 ;  /* 0x0000000200197824 */ /* 0x001fe200078e0217 */
[----:B------:R-:W-:-:S02]  /*6cb0*/  IADD3 R6, P6, PT, R23, R12, RZ ;  /* 0x0000000c17067210 */ /* 0x000fc40007fde0ff */
[----:B------:R-:W-:Y:S01]  /*6cc0*/  ISETP.LT.AND P5, PT, R22, UR11, !P0 ;  /* 0x0000000b16007c0c */ /* 0x000fe2000c7a1270 */
[----:B-1----:R-:W-:Y:S01]  /*6cd0*/  VIADD R15, R73, 0x2e ;  /* 0x0000002e490f7836 */ /* 0x002fe20000000000 */
[----:B------:R-:W-:Y:S01]  /*6ce0*/  LEA.HI.X.SX32 R7, R23, R2, 0x1, P6 ;  /* 0x0000000217077211 */ /* 0x000fe200030f0eff */
[----:B------:R0:W-:Y:S01]  /*6cf0*/  @P3 STG.E.U8 desc[UR16][R4.64], R31 ;  /* 0x0000001f04003986 */ /* 0x0001e2000c101110 */
[----:B------:R-:W-:Y:S02]  /*6d00*/  IADD3 R20, P6, PT, R25, R12, RZ ;  /* 0x0000000c19147210 */ /* 0x000fe40007fde0ff */
[----:B------:R-:W-:Y:S02]  /*6d10*/  PRMT R29, R17, 0x7770, RZ ;  /* 0x00007770111d7816 */ /* 0x000fe400000000ff */
[----:B------:R-:W-:Y:S01]  /*6d20*/  LEA.HI.X.SX32 R21, R25, R2, 0x1, P6 ;  /* 0x0000000219157211 */ /* 0x000fe200030f0eff */
[----:B------:R-:W-:Y:S01]  /*6d30*/  IMAD R25, R0, 0x2, R25 ;  /* 0x0000000200197824 */ /* 0x000fe200078e0219 */
[----:B------:R-:W-:Y:S01]  /*6d40*/  PRMT R27, R17, 0x7771, RZ ;  /* 0x00007771111b7816 */ /* 0x000fe200000000ff */
[----:B------:R1:W-:Y:S01]  /*6d50*/  @P4 STG.E.U8 desc[UR16][R6.64], R29 ;  /* 0x0000001d06004986 */ /* 0x0003e2000c101110 */
[----:B------:R-:W-:-:S02]  /*6d60*/  LOP3.LUT R16, R3, 0x30, RZ, 0xfc, !PT ;  /* 0x0000003003107812 */ /* 0x000fc400078efcff */
[----:B------:R-:W-:Y:S01]  /*6d70*/  IADD3 R14, P4, PT, R25, R12, RZ ;  /* 0x0000000c190e7210 */ /* 0x000fe20007f9e0ff */
[----:B0-----:R-:W-:Y:S01]  /*6d80*/  IMAD R5, R15, R0, RZ ;  /* 0x000000000f057224 */ /* 0x001fe200078e02ff */
[----:B------:R-:W-:Y:S01]  /*6d90*/  LOP3.LUT R4, R3, 0x32, RZ, 0xfc, !PT ;  /* 0x0000003203047812 */ /* 0x000fe200078efcff */
[----:B------:R0:W-:Y:S01]  /*6da0*/  @P5 STG.E.U8 desc[UR16][R20.64], R27 ;  /* 0x0000001b14005986 */ /* 0x0001e2000c101110 */
[----:B------:R-:W-:Y:S02]  /*6db0*/  ISETP.LT.AND P5, PT, R15, UR11, !P0 ;  /* 0x0000000b0f007c0c */ /* 0x000fe4000c7a1270 */
[----:B------:R-:W-:Y:S01]  /*6dc0*/  LEA.HI.X.SX32 R15, R25, R2, 0x1, P4 ;  /* 0x00000002190f7211 */ /* 0x000fe200020f0eff */
[----:B------:R-:W-:Y:S01]  /*6dd0*/  IMAD R25, R0, 0x4, R25 ;  /* 0x0000000400197824 */ /* 0x000fe200078e0219 */
[----:B------:R-:W-:Y:S02]  /*6de0*/  PRMT R23, R17, 0x7772, RZ ;  /* 0x0000777211177816 */ /* 0x000fe400000000ff */
[----:B------:R-:W-:-:S02]  /*6df0*/  ISETP.LT.AND P4, PT, R4, UR11, !P0 ;  /* 0x0000000b04007c0c */ /* 0x000fc4000c781270 */
[----:B-1----:R-:W-:Y:S01]  /*6e00*/  LOP3.LUT R6, R3, 0x34, RZ, 0xfc, !PT ;  /* 0x0000003403067812 */ /* 0x002fe200078efcff */
[----:B------:R1:W-:Y:S01]  /*6e10*/  @P2 STG.E.U8 desc[UR16][R14.64], R23 ;  /* 0x000000170e002986 */ /* 0x0003e2000c101110 */
[C---:B------:R-:W-:Y:S02]  /*6e20*/  IADD3 R4, P6, PT, R5.reuse, R12, RZ ;  /* 0x0000000c05047210 */ /* 0x040fe40007fde0ff */
[----:B------:R-:W-:Y:S02]  /*6e30*/  ISETP.LT.AND P3, PT, R16, UR11, !P0 ;  /* 0x0000000b10007c0c */ /* 0x000fe4000c761270 */
[----:B------:R-:W-:Y:S02]  /*6e40*/  LEA.HI.X.SX32 R5, R5, R2, 0x1, P6 ;  /* 0x0000000205057211 */ /* 0x000fe400030f0eff */
[----:B------:R-:W-:Y:S02]  /*6e50*/  ISETP.LT.AND P2, PT, R6, UR11, !P0 ;  /* 0x0000000b06007c0c */ /* 0x000fe4000c741270 */
[----:B0-----:R-:W-:Y:S01]  /*6e60*/  PRMT R27, R17, 0x7773, RZ ;  /* 0x00007773111b7816 */ /* 0x001fe200000000ff */
[----:B------:R-:W-:Y:S01]  /*6e70*/  IMAD R17, R0, 0x2, R25 ;  /* 0x0000000200117824 */ /* 0x000fe200078e0219 */
[----:B------:R-:W-:-:S02]  /*6e80*/  IADD3 R6, P6, PT, R25, R12, RZ ;  /* 0x0000000c19067210 */ /* 0x000fc40007fde0ff */
[----:B------:R-:W-:Y:S01]  /*6e90*/  LOP3.LUT R16, R3, 0x36, RZ, 0xfc, !PT ;  /* 0x0000003603107812 */ /* 0x000fe200078efcff */
[----:B------:R0:W-:Y:S01]  /*6ea0*/  @P5 STG.E.U8 desc[UR16][R4.64], R27 ;  /* 0x0000001b04005986 */ /* 0x0001e2000c101110 */
[----:B------:R-:W-:Y:S01]  /*6eb0*/  LEA.HI.X.SX32 R7, R25, R2, 0x1, P6 ;  /* 0x0000000219077211 */ /* 0x000fe200030f0eff */
[----:B------:R-:W-:Y:S01]  /*6ec0*/  IMAD R21, R0, 0x2, R17 ;  /* 0x0000000200157824 */ /* 0x000fe200078e0211 */
[----:B------:R-:W-:Y:S02]  /*6ed0*/  PRMT R25, R18, 0x7770, RZ ;  /* 0x0000777012197816 */ /* 0x000fe400000000ff */
[----:B-1----:R-:W-:Y:S02]  /*6ee0*/  IADD3 R14, P6, PT, R17, R12, RZ ;  /* 0x0000000c110e7210 */ /* 0x002fe40007fde0ff */
[----:B------:R-:W-:Y:S01]  /*6ef0*/  ISETP.LT.AND P5, PT, R16, UR11, !P0 ;  /* 0x0000000b10007c0c */ /* 0x000fe2000c7a1270 */
[----:B------:R1:W-:Y:S01]  /*6f00*/  @P3 STG.E.U8 desc[UR16][R6.64], R25 ;  /* 0x0000001906003986 */ /* 0x0003e2000c101110 */
[----:B------:R-:W-:-:S02]  /*6f10*/  LOP3.LUT R16, R3, 0x38, RZ, 0xfc, !PT ;  /* 0x0000003803107812 */ /* 0x000fc400078efcff */
[----:B------:R-:W-:Y:S01]  /*6f20*/  LEA.HI.X.SX32 R15, R17, R2, 0x1, P6 ;  /* 0x00000002110f7211 */ /* 0x000fe200030f0eff */
[----:B0-----:R-:W-:Y:S01]  /*6f30*/  IMAD R5, R0, 0x2, R21 ;  /* 0x0000000200057824 */ /* 0x001fe200078e0215 */
[----:B------:R-:W-:Y:S02]  /*6f40*/  PRMT R23, R18, 0x7771, RZ ;  /* 0x0000777112177816 */ /* 0x000fe400000000ff */
[----:B------:R-:W-:Y:S02]  /*6f50*/  ISETP.LT.AND P3, PT, R16, UR11, !P0 ;  /* 0x0000000b10007c0c */ /* 0x000fe4000c761270 */
[----:B------:R-:W-:Y:S01]  /*6f60*/  LOP3.LUT R17, R3, 0x3a, RZ, 0xfc, !PT ;  /* 0x0000003a03117812 */ /* 0x000fe200078efcff */
[----:B------:R0:W-:Y:S01]  /*6f70*/  @P4 STG.E.U8 desc[UR16][R14.64], R23 ;  /* 0x000000170e004986 */ /* 0x0001e2000c101110 */
[----:B------:R-:W-:Y:S01]  /*6f80*/  IADD3 R16, P6, PT, R21, R12, RZ ;  /* 0x0000000c15107210 */ /* 0x000fe20007fde0ff */
[----:B-1----:R-:W-:Y:S01]  /*6f90*/  IMAD R7, R0, 0x2, R5 ;  /* 0x0000000200077824 */ /* 0x002fe200078e0205 */
[----:B------:R-:W-:-:S02]  /*6fa0*/  ISETP.LT.AND P4, PT, R17, UR11, !P0 ;  /* 0x0000000b11007c0c */ /* 0x000fc4000c781270 */
[----:B------:R-:W-:Y:S01]  /*6fb0*/  LEA.HI.X.SX32 R17, R21, R2, 0x1, P6 ;  /* 0x0000000215117211 */ /* 0x000fe200030f0eff */
[----:B------:R-:W-:Y:S01]  /*6fc0*/  IMAD R21, R0, 0x2, R7 ;  /* 0x0000000200157824 */ /* 0x000fe200078e0207 */
[----:B------:R-:W-:Y:S02]  /*6fd0*/  PRMT R25, R18, 0x7772, RZ ;  /* 0x0000777212197816 */ /* 0x000fe400000000ff */
[----:B------:R-:W-:Y:S02]  /*6fe0*/  LOP3.LUT R6, R3, 0x3c, RZ, 0xfc, !PT ;  /* 0x0000003c03067812 */ /* 0x000fe400078efcff */
[C---:B------:R-:W-:Y:S01]  /*6ff0*/  IADD3 R4, P6, PT, R5.reuse, R12, RZ ;  /* 0x0000000c05047210 */ /* 0x040fe20007fde0ff */
[----:B------:R1:W-:Y:S01]  /*7000*/  @P2 STG.E.U8 desc[UR16][R16.64], R25 ;  /* 0x0000001910002986 */ /* 0x0003e2000c101110 */
[----:B------:R-:W-:Y:S02]  /*7010*/  ISETP.LT.AND P2, PT, R6, UR11, !P0 ;  /* 0x0000000b06007c0c */ /* 0x000fe4000c741270 */
[----:B------:R-:W-:-:S02]  /*7020*/  LEA.HI.X.SX32 R5, R5, R2, 0x1, P6 ;  /* 0x0000000205057211 */ /* 0x000fc400030f0eff */
[----:B------:R-:W-:Y:S02]  /*7030*/  IADD3 R6, P6, PT, R7, R12, RZ ;  /* 0x0000000c07067210 */ /* 0x000fe40007fde0ff */
[----:B0-----:R-:W-:Y:S02]  /*7040*/  PRMT R23, R18, 0x7773, RZ ;  /* 0x0000777312177816 */ /* 0x001fe400000000ff */
[----:B------:R-:W-:Y:S02]  /*7050*/  LOP3.LUT R15, R3, 0x40, RZ, 0xfc, !PT ;  /* 0x00000040030f7812 */ /* 0x000fe400078efcff */
[----:B------:R-:W-:Y:S01]  /*7060*/  LEA.HI.X.SX32 R7, R7, R2, 0x1, P6 ;  /* 0x0000000207077211 */ /* 0x000fe200030f0eff */
[----:B------:R0:W-:Y:S01]  /*7070*/  @P5 STG.E.U8 desc[UR16][R4.64], R23 ;  /* 0x0000001704005986 */ /* 0x0001e2000c101110 */
[----:B------:R-:W-:Y:S01]  /*7080*/  IADD3 R14, P6, PT, R21, R12, RZ ;  /* 0x0000000c150e7210 */ /* 0x000fe20007fde0ff */
[----:B-1----:R-:W-:Y:S01]  /*7090*/  VIADD R17, R73, 0x3e ;  /* 0x0000003e49117836 */ /* 0x002fe20000000000 */
[----:B------:R-:W-:-:S02]  /*70a0*/  PRMT R27, R19, 0x7770, RZ ;  /* 0x00007770131b7816 */ /* 0x000fc400000000ff */
[----:B------:R-:W-:Y:S02]  /*70b0*/  ISETP.LT.AND P5, PT, R15, UR11, !P0 ;  /* 0x0000000b0f007c0c */ /* 0x000fe4000c7a1270 */
[----:B------:R-:W-:Y:S01]  /*70c0*/  LEA.HI.X.SX32 R15, R21, R2, 0x1, P6 ;  /* 0x00000002150f7211 */ /* 0x000fe200030f0eff */
[----:B------:R-:W-:Y:S01]  /*70d0*/  IMAD R21, R0, 0x2, R21 ;  /* 0x0000000200157824 */ /* 0x000fe200078e0215 */
[----:B------:R-:W-:Y:S01]  /*70e0*/  PRMT R25, R19, 0x7771, RZ ;  /* 0x0000777113197816 */ /* 0x000fe200000000ff */
[----:B------:R1:W-:Y:S01]  /*70f0*/  @P3 STG.E.U8 desc[UR16][R6.64], R27 ;  /* 0x0000001b06003986 */ /* 0x0003e2000c101110 */
[C---:B------:R-:W-:Y:S01]  /*7100*/  ISETP.LT.AND P3, PT, R17.reuse, UR11, !P0 ;  /* 0x0000000b11007c0c */ /* 0x040fe2000c761270 */
[----:B0-----:R-:W-:Y:S01]  /*7110*/  IMAD R5, R17, R0, RZ ;  /* 0x0000000011057224 */ /* 0x001fe200078e02ff */
[----:B------:R-:W-:Y:S01]  /*7120*/  LOP3.LUT R4, R3, 0x42, RZ, 0xfc, !PT ;  /* 0x0000004203047812 */ /* 0x000fe200078efcff */
[----:B------:R0:W-:Y:S01]  /*7130*/  @P4 STG.E.U8 desc[UR16][R14.64], R25 ;  /* 0x000000190e004986 */ /* 0x0001e2000c101110 */
[----:B------:R-:W-:-:S02]  /*7140*/  IADD3 R16, P4, PT, R21, R12, RZ ;  /* 0x0000000c15107210 */ /* 0x000fc40007f9e0ff */
[----:B------:R-:W-:Y:S02]  /*7150*/  PRMT R23, R19, 0x7772, RZ ;  /* 0x0000777213177816 */ /* 0x000fe400000000ff */
[----:B------:R-:W-:Y:S01]  /*7160*/  LEA.HI.X.SX32 R17, R21, R2, 0x1, P4 ;  /* 0x0000000215117211 */ /* 0x000fe200020f0eff */
[----:B------:R-:W-:Y:S01]  /*7170*/  IMAD R21, R0, 0x4, R21 ;  /* 0x0000000400157824 */ /* 0x000fe200078e0215 */
[----:B------:R-:W-:Y:S02]  /*7180*/  ISETP.LT.AND P4, PT, R4, UR11, !P0 ;  /* 0x0000000b04007c0c */ /* 0x000fe4000c781270 */
[----:B-1----:R-:W-:Y:S01]  /*7190*/  LOP3.LUT R6, R3, 0x44, RZ, 0xfc, !PT ;  /* 0x0000004403067812 */ /* 0x002fe200078efcff */
[----:B------:R1:W-:Y:S01]  /*71a0*/  @P2 STG.E.U8 desc[UR16][R16.64], R23 ;  /* 0x0000001710002986 */ /* 0x0003e2000c101110 */
[----:B------:R-:W-:Y:S01]  /*71b0*/  IADD3 R4, P6, PT, R5, R12, RZ ;  /* 0x0000000c05047210 */ /* 0x000fe20007fde0ff */
[----:B0-----:R-:W-:Y:S01]  /*71c0*/  IMAD R15, R0, 0x2, R21 ;  /* 0x00000002000f7824 */ /* 0x001fe200078e0215 */
[----:B------:R-:W-:-:S02]  /*71d0*/  ISETP.LT.AND P2, PT, R6, UR11, !P0 ;  /* 0x0000000b06007c0c */ /* 0x000fc4000c741270 */
[----:B------:R-:W-:Y:S02]  /*71e0*/  LEA.HI.X.SX32 R5, R5, R2, 0x1, P6 ;  /* 0x0000000205057211 */ /* 0x000fe400030f0eff */
[----:B------:R-:W-:Y:S02]  /*71f0*/  PRMT R25, R19, 0x7773, RZ ;  /* 0x0000777313197816 */ /* 0x000fe400000000ff */
[----:B------:R-:W-:Y:S02]  /*7200*/  IADD3 R6, P6, PT, R21, R12, RZ ;  /* 0x0000000c15067210 */ /* 0x000fe40007fde0ff */
[----:B------:R-:W-:Y:S01]  /*7210*/  LOP3.LUT R14, R3, 0x46, RZ, 0xfc, !PT ;  /* 0x00000046030e7812 */ /* 0x000fe200078efcff */
[----:B------:R0:W-:Y:S01]  /*7220*/  @P3 STG.E.U8 desc[UR16][R4.64], R25 ;  /* 0x0000001904003986 */ /* 0x0001e2000c101110 */
[----:B------:R-:W-:Y:S01]  /*7230*/  LEA.HI.X.SX32 R7, R21, R2, 0x1, P6 ;  /* 0x0000000215077211 */ /* 0x000fe200030f0eff */
[----:B-1----:R-:W-:Y:S01]  /*7240*/  IMAD R17, R0, 0x2, R15 ;  /* 0x0000000200117824 */ /* 0x002fe200078e020f */
[----:B------:R-:W-:-:S02]  /*7250*/  PRMT R19, R8, 0x7770, RZ ;  /* 0x0000777008137816 */ /* 0x000fc400000000ff */
[----:B------:R-:W-:Y:S02]  /*7260*/  ISETP.LT.AND P3, PT, R14, UR11, !P0 ;  /* 0x0000000b0e007c0c */ /* 0x000fe4000c761270 */
[----:B------:R-:W-:Y:S01]  /*7270*/  IADD3 R14, P6, PT, R15, R12, RZ ;  /* 0x0000000c0f0e7210 */ /* 0x000fe20007fde0ff */
[----:B------:R1:W-:Y:S01]  /*7280*/  @P5 STG.E.U8 desc[UR16][R6.64], R19 ;  /* 0x0000001306005986 */ /* 0x0003e2000c101110 */
[----:B------:R-:W-:Y:S02]  /*7290*/  LOP3.LUT R16, R3, 0x48, RZ, 0xfc, !PT ;  /* 0x0000004803107812 */ /* 0x000fe400078efcff */
[----:B------:R-:W-:Y:S01]  /*72a0*/  LEA.HI.X.SX32 R15, R15, R2, 0x1, P6 ;  /* 0x000000020f0f7211 */ /* 0x000fe200030f0eff */
[----:B0-----:R-:W-:Y:S01]  /*72b0*/  IMAD R5, R0, 0x2, R17 ;  /* 0x0000000200057824 */ /* 0x001fe200078e0211 */
[----:B------:R-:W-:Y:S02]  /*72c0*/  ISETP.LT.AND P5, PT, R16, UR11, !P0 ;  /* 0x0000000b10007c0c */ /* 0x000fe4000c7a1270 */
[----:B------:R-:W-:-:S02]  /*72d0*/  IADD3 R16, P6, PT, R17, R12, RZ ;  /* 0x0000000c11107210 */ /* 0x000fc40007fde0ff */
[----:B------:R-:W-:Y:S02]  /*72e0*/  PRMT R23, R8, 0x7771, RZ ;  /* 0x0000777108177816 */ /* 0x000fe400000000ff */
[----:B------:R-:W-:Y:S01]  /*72f0*/  LEA.HI.X.SX32 R17, R17, R2, 0x1, P6 ;  /* 0x0000000211117211 */ /* 0x000fe200030f0eff */
[----:B-1----:R-:W-:Y:S01]  /*7300*/  IMAD R19, R0, 0x2, R5 ;  /* 0x0000000200137824 */ /* 0x002fe200078e0205 */
[----:B------:R-:W-:Y:S01]  /*7310*/  PRMT R21, R8, 0x7772, RZ ;  /* 0x0000777208157816 */ /* 0x000fe200000000ff */
[----:B------:R-:W-:Y:S01]  /*7320*/  @P4 STG.E.U8 desc[UR16][R14.64], R23 ;  /* 0x000000170e004986 */ /* 0x000fe2000c101110 */
[----:B------:R-:W-:Y:S02]  /*7330*/  LOP3.LUT R6, R3, 0x4c, RZ, 0xfc, !PT ;  /* 0x0000004c03067812 */ /* 0x000fe400078efcff */
[----:B------:R-:W-:Y:S01]  /*7340*/  IADD3 R4, P6, PT, R5, R12, RZ ;  /* 0x0000000c05047210 */ /* 0x000fe20007fde0ff */
[----:B------:R0:W-:Y:S01]  /*7350*/  @P2 STG.E.U8 desc[UR16][R16.64], R21 ;  /* 0x0000001510002986 */ /* 0x0001e2000c101110 */
[----:B------:R-:W-:-:S02]  /*7360*/  ISETP.LT.AND P2, PT, R6, UR11, !P0 ;  /* 0x0000000b06007c0c */ /* 0x000fc4000c741270 */
[----:B------:R-:W-:Y:S02]  /*7370*/  LEA.HI.X.SX32 R5, R5, R2, 0x1, P6 ;  /* 0x0000000205057211 */ /* 0x000fe400030f0eff */
[----:B------:R-:W-:Y:S02]  /*7380*/  IADD3 R6, P6, PT, R19, R12, RZ ;  /* 0x0000000c13067210 */ /* 0x000fe40007fde0ff */
[----:B------:R-:W-:Y:S02]  /*7390*/  LOP3.LUT R18, R3, 0x4a, RZ, 0xfc, !PT ;  /* 0x0000004a03127812 */ /* 0x000fe400078efcff */
[----:B------:R-:W-:Y:S01]  /*73a0*/  LEA.HI.X.SX32 R7, R19, R2, 0x1, P6 ;  /* 0x0000000213077211 */ /* 0x000fe200030f0eff */
[----:B------:R-:W-:Y:S01]  /*73b0*/  IMAD R19, R0, 0x2, R19 ;  /* 0x0000000200137824 */ /* 0x000fe200078e0213 */
[----:B------:R-:W-:Y:S01]  /*73c0*/  PRMT R25, R8, 0x7773, RZ ;  /* 0x0000777308197816 */ /* 0x000fe200000000ff */
[----:B0-----:R-:W-:Y:S01]  /*73d0*/  VIADD R17, R73, 0x4e ;  /* 0x0000004e49117836 */ /* 0x001fe20000000000 */
[----:B------:R-:W-:Y:S01]  /*73e0*/  PRMT R23, R9, 0x7770, RZ ;  /* 0x0000777009177816 */ /* 0x000fe200000000ff */
[----:B------:R-:W-:Y:S01]  /*73f0*/  IMAD R21, R0, 0x2, R19 ;  /* 0x0000000200157824 */ /* 0x000fe200078e0213 */
[----:B------:R-:W-:Y:S01]  /*7400*/  IADD3 R14, P6, PT, R19, R12, RZ ;  /* 0x0000000c130e7210 */ /* 0x000fe20007fde0ff */
[----:B------:R0:W-:Y:S01]  /*7410*/  @P3 STG.E.U8 desc[UR16][R4.64], R25 ;  /* 0x0000001904003986 */ /* 0x0001e2000c101110 */
[----:B------:R-:W-:-:S02]  /*7420*/  ISETP.LT.AND P4, PT, R18, UR11, !P0 ;  /* 0x0000000b12007c0c */ /* 0x000fc4000c781270 */
[----:B------:R-:W-:Y:S01]  /*7430*/  LEA.HI.X.SX32 R15, R19, R2, 0x1, P6 ;  /* 0x00000002130f7211 */ /* 0x000fe200030f0eff */
[----:B------:R1:W-:Y:S01]  /*7440*/  @P5 STG.E.U8 desc[UR16][R6.64], R23 ;  /* 0x0000001706005986 */ /* 0x0003e2000c101110 */
[----:B------:R-:W-:Y:S02]  /*7450*/  IADD3 R16, P6, PT, R21, R12, RZ ;  /* 0x0000000c15107210 */ /* 0x000fe40007fde0ff */
[----:B------:R-:W-:Y:S02]  /*7460*/  ISETP.LT.AND P5, PT, R17, UR11, !P0 ;  /* 0x0000000b11007c0c */ /* 0x000fe4000c7a1270 */
[----:B------:R-:W-:Y:S02]  /*7470*/  LOP3.LUT R8, R3, 0x50, RZ, 0xfc, !PT ;  /* 0x0000005003087812 */ /* 0x000fe400078efcff */
[----:B------:R-:W-:Y:S01]  /*7480*/  PRMT R19, R9, 0x7772, RZ ;  /* 0x0000777209137816 */ /* 0x000fe200000000ff */
[----:B0-----:R-:W-:Y:S01]  /*7490*/  IMAD R5, R17, R0, RZ ;  /* 0x0000000011057224 */ /* 0x001fe200078e02ff */
[----:B------:R-:W-:-:S02]  /*74a0*/  PRMT R25, R9, 0x7771, RZ ;  /* 0x0000777109197816 */ /* 0x000fc400000000ff */
[----:B------:R-:W-:Y:S01]  /*74b0*/  LEA.HI.X.SX32 R17, R21, R2, 0x1, P6 ;  /* 0x0000000215117211 */ /* 0x000fe200030f0eff */
[----:B------:R-:W-:Y:S01]  /*74c0*/  IMAD R21, R0, 0x4, R21 ;  /* 0x0000000400157824 */ /* 0x000fe200078e0215 */
[----:B------:R-:W-:Y:S01]  /*74d0*/  IADD3 R4, P6, PT, R5, R12, RZ ;  /* 0x0000000c05047210 */ /* 0x000fe20007fde0ff */
[----:B------:R-:W-:Y:S01]  /*74e0*/  @P4 STG.E.U8 desc[UR16][R14.64], R25 ;  /* 0x000000190e004986 */ /* 0x000fe2000c101110 */
[C---:B-1----:R-:W-:Y:S02]  /*74f0*/  LOP3.LUT R6, R3.reuse, 0x54, RZ, 0xfc, !PT ;  /* 0x0000005403067812 */ /* 0x042fe400078efcff */
[----:B------:R-:W-:Y:S01]  /*7500*/  ISETP.LT.AND P3, PT, R8, UR11, !P0 ;  /* 0x0000000b08007c0c */ /* 0x000fe2000c761270 */
[----:B------:R0:W-:Y:S01]  /*7510*/  @P2 STG.E.U8 desc[UR16][R16.64], R19 ;  /* 0x0000001310002986 */ /* 0x0001e2000c101110 */
[----:B------:R-:W-:Y:S02]  /*7520*/  LOP3.LUT R8, R3, 0x52, RZ, 0xfc, !PT ;  /* 0x0000005203087812 */ /* 0x000fe400078efcff */
[----:B------:R-:W-:-:S02]  /*7530*/  LEA.HI.X.SX32 R5, R5, R2, 0x1, P6 ;  /* 0x0000000205057211 */ /* 0x000fc400030f0eff */
[----:B------:R-:W-:Y:S01]  /*7540*/  PRMT R23, R9, 0x7773, RZ ;  /* 0x0000777309177816 */ /* 0x000fe200000000ff */
[----:B------:R-:W-:Y:S01]  /*7550*/  IMAD R9, R0, 0x2, R21 ;  /* 0x0000000200097824 */ /* 0x000fe200078e0215 */
[----:B------:R-:W-:Y:S02]  /*7560*/  ISETP.LT.AND P2, PT, R6, UR11, !P0 ;  /* 0x0000000b06007c0c */ /* 0x000fe4000c741270 */
[----:B------:R-:W-:Y:S01]  /*7570*/  LOP3.LUT R7, R3, 0x56, RZ, 0xfc, !PT ;  /* 0x0000005603077812 */ /* 0x000fe200078efcff */
[----:B------:R1:W-:Y:S01]  /*7580*/  @P5 STG.E.U8 desc[UR16][R4.64], R23 ;  /* 0x0000001704005986 */ /* 0x0003e2000c101110 */
[----:B------:R-:W-:Y:S01]  /*7590*/  IADD3 R6, P6, PT, R21, R12, RZ ;  /* 0x0000000c15067210 */ /* 0x000fe20007fde0ff */
[----:B0-----:R-:W-:Y:S01]  /*75a0*/  IMAD R17, R0, 0x2, R9 ;  /* 0x0000000200117824 */ /* 0x001fe200078e0209 */
[----:B------:R-:W-:Y:S02]  /*75b0*/  ISETP.LT.AND P4, PT, R8, UR11, !P0 ;  /* 0x0000000b08007c0c */ /* 0x000fe4000c781270 */
[----:B------:R-:W-:-:S02]  /*75c0*/  ISETP.LT.AND P5, PT, R7, UR11, !P0 ;  /* 0x0000000b07007c0c */ /* 0x000fc4000c7a1270 */
[----:B------:R-:W-:Y:S02]  /*75d0*/  LEA.HI.X.SX32 R7, R21, R2, 0x1, P6 ;  /* 0x0000000215077211 */ /* 0x000fe400030f0eff */
[C---:B------:R-:W-:Y:S02]  /*75e0*/  PRMT R19, R10.reuse, 0x7770, RZ ;  /* 0x000077700a137816 */ /* 0x040fe400000000ff */
[----:B------:R-:W-:Y:S02]  /*75f0*/  IADD3 R8, P6, PT, R9, R12, RZ ;  /* 0x0000000c09087210 */ /* 0x000fe40007fde0ff */
[----:B------:R-:W-:Y:S01]  /*7600*/  LOP3.LUT R14, R3, 0x58, RZ, 0xfc, !PT ;  /* 0x00000058030e7812 */ /* 0x000fe200078efcff */
[----:B------:R0:W-:Y:S01]  /*7610*/  @P3 STG.E.U8 desc[UR16][R6.64], R19 ;  /* 0x0000001306003986 */ /* 0x0001e2000c101110 */
[----:B------:R-:W-:Y:S02]  /*7620*/  LEA.HI.X.SX32 R9, R9, R2, 0x1, P6 ;  /* 0x0000000209097211 */ /* 0x000fe400030f0eff */
[----:B------:R-:W-:-:S02]  /*7630*/  PRMT R21, R10, 0x7771, RZ ;  /* 0x000077710a157816 */ /* 0x000fc400000000ff */
[----:B-1----:R-:W-:Y:S02]  /*7640*/  LOP3.LUT R4, R3, 0x5a, RZ, 0xfc, !PT ;  /* 0x0000005a03047812 */ /* 0x002fe400078efcff */
[----:B------:R-:W-:Y:S01]  /*7650*/  ISETP.LT.AND P3, PT, R14, UR11, !P0 ;  /* 0x0000000b0e007c0c */ /* 0x000fe2000c761270 */
[----:B------:R1:W-:Y:S01]  /*7660*/  @P4 STG.E.U8 desc[UR16][R8.64], R21 ;  /* 0x0000001508004986 */ /* 0x0003e2000c101110 */
[C---:B------:R-:W-:Y:S02]  /*7670*/  IADD3 R14, P6, PT, R17.reuse, R12, RZ ;  /* 0x0000000c110e7210 */ /* 0x040fe40007fde0ff */
[----:B------:R-:W-:Y:S02]  /*7680*/  ISETP.LT.AND P4, PT, R4, UR11, !P0 ;  /* 0x0000000b04007c0c */ /* 0x000fe4000c781270 */
[----:B------:R-:W-:Y:S01]  /*7690*/  LEA.HI.X.SX32 R15, R17, R2, 0x1, P6 ;  /* 0x00000002110f7211 */ /* 0x000fe200030f0eff */
[----:B------:R2:W3:Y:S01]  /*76a0*/  LDS.128 R4, [R13+0x800] ;  /* 0x000800000d047984 */ /* 0x0004e20000000c00 */
[----:B------:R-:W-:Y:S01]  /*76b0*/  IMAD R17, R0, 0x2, R17 ;  /* 0x0000000200117824 */ /* 0x000fe200078e0211 */
[----:B------:R-:W-:-:S02]  /*76c0*/  PRMT R25, R10, 0x7772, RZ ;  /* 0x000077720a197816 */ /* 0x000fc400000000ff */
[----:B------:R-:W-:Y:S01]  /*76d0*/  LOP3.LUT R18, R3, 0x5c, RZ, 0xfc, !PT ;  /* 0x0000005c03127812 */ /* 0x000fe200078efcff */
[----:B0-----:R-:W-:Y:S01]  /*76e0*/  IMAD R19, R0, 0x2, R17 ;  /* 0x0000000200137824 */ /* 0x001fe200078e0211 */
[----:B------:R-:W-:Y:S01]  /*76f0*/  PRMT R23, R10, 0x7773, RZ ;  /* 0x000077730a177816 */ /* 0x000fe200000000ff */
[----:B------:R0:W-:Y:S01]  /*7700*/  @P2 STG.E.U8 desc[UR16][R14.64], R25 ;  /* 0x000000190e002986 */ /* 0x0001e2000c101110 */
[-C--:B------:R-:W-:Y:S01]  /*7710*/  IADD3 R16, P2, PT, R17, R12.reuse, RZ ;  /* 0x0000000c11107210 */ /* 0x080fe20007f5e0ff */
[----:B-1----:R-:W-:Y:S01]  /*7720*/  IMAD R21, R0, 0x2, R19 ;  /* 0x0000000200157824 */ /* 0x002fe200078e0213 */
[----:B------:R-:W-:Y:S01]  /*7730*/  IADD3 R8, P6, PT, R19, R12, RZ ;  /* 0x0000000c13087210 */ /* 0x000fe20007fde0ff */
[----:B--2---:R-:W-:Y:S01]  /*7740*/  VIADD R13, R73, 0x5e ;  /* 0x0000005e490d7836 */ /* 0x004fe20000000000 */
[-C--:B------:R-:W-:Y:S02]  /*7750*/  LEA.HI.X.SX32 R17, R17, R2.reuse, 0x1, P2 ;  /* 0x0000000211117211 */ /* 0x080fe400010f0eff */
[----:B------:R-:W-:-:S02]  /*7760*/  LEA.HI.X.SX32 R9, R19, R2, 0x1, P6 ;  /* 0x0000000213097211 */ /* 0x000fc400030f0eff */
[----:B------:R-:W-:Y:S01]  /*7770*/  PRMT R19, R11, 0x7771, RZ ;  /* 0x000077710b137816 */ /* 0x000fe200000000ff */
[----:B------:R1:W-:Y:S01]  /*7780*/  @P5 STG.E.U8 desc[UR16][R16.64], R23 ;  /* 0x0000001710005986 */ /* 0x0003e2000c101110 */
[----:B------:R-:W-:Y:S02]  /*7790*/  ISETP.LT.AND P2, PT, R18, UR11, !P0 ;  /* 0x0000000b12007c0c */ /* 0x000fe4000c741270 */
[----:B0-----:R-:W-:Y:S02]  /*77a0*/  IADD3 R14, P6, PT, R21, R12, RZ ;  /* 0x0000000c150e7210 */ /* 0x001fe40007fde0ff */
[----:B------:R-:W-:Y:S02]  /*77b0*/  PRMT R25, R11, 0x7770, RZ ;  /* 0x000077700b197816 */ /* 0x000fe400000000ff */
[----:B------:R-:W-:Y:S01]  /*77c0*/  LEA.HI.X.SX32 R15, R21, R2, 0x1, P6 ;  /* 0x00000002150f7211 */ /* 0x000fe200030f0eff */
[----:B------:R-:W-:Y:S01]  /*77d0*/  IMAD R21, R0, 0x2, R21 ;  /* 0x0000000200157824 */ /* 0x000fe200078e0215 */
[----:B------:R-:W-:Y:S01]  /*77e0*/  LOP3.LUT R10, R3, 0x60, RZ, 0xfc, !PT ;  /* 0x00000060030a7812 */ /* 0x000fe200078efcff */
[----:B------:R0:W-:Y:S01]  /*77f0*/  @P3 STG.E.U8 desc[UR16][R8.64], R25 ;  /* 0x0000001908003986 */ /* 0x0001e2000c101110 */
[----:B-1----:R-:W-:-:S03]  /*7800*/  PRMT R23, R11, 0x7772, RZ ;  /* 0x000077720b177816 */ /* 0x002fc600000000ff */
[----:B------:R1:W-:Y:S01]  /*7810*/  @P4 STG.E.U8 desc[UR16][R14.64], R19 ;  /* 0x000000130e004986 */ /* 0x0003e2000c101110 */
[----:B------:R-:W-:Y:S02]  /*7820*/  ISETP.LT.AND P5, PT, R10, UR11, !P0 ;  /* 0x0000000b0a007c0c */ /* 0x000fe4000c7a1270 */
[----:B------:R-:W-:Y:S02]  /*7830*/  IADD3 R16, P3, PT, R21, R12, RZ ;  /* 0x0000000c15107210 */ /* 0x000fe40007f7e0ff */
[C---:B------:R-:W-:Y:S01]  /*7840*/  ISETP.LT.AND P4, PT, R13.reuse, UR11, !P0 ;  /* 0x0000000b0d007c0c */ /* 0x040fe2000c781270 */
[----:B------:R-:W-:Y:S01]  /*7850*/  IMAD R13, R13, R0, RZ ;  /* 0x000000000d0d7224 */ /* 0x000fe200078e02ff */
[----:B------:R-:W-:Y:S02]  /*7860*/  LOP3.LUT R10, R3, 0x62, RZ, 0xfc, !PT ;  /* 0x00000062030a7812 */ /* 0x000fe400078efcff */
[----:B------:R-:W-:Y:S01]  /*7870*/  LEA.HI.X.SX32 R17, R21, R2, 0x1, P3 ;  /* 0x0000000215117211 */ /* 0x000fe200018f0eff */
[----:B------:R-:W-:Y:S01]  /*7880*/  IMAD R21, R0, 0x4, R21 ;  /* 0x0000000400157824 */ /* 0x000fe200078e0215 */
[----:B------:R-:W-:-:S02]  /*7890*/  ISETP.LT.AND P3, PT, R10, UR11, !P0 ;  /* 0x0000000b0a007c0c */ /* 0x000fc4000c761270 */
[----:B------:R-:W-:Y:S01]  /*78a0*/  LOP3.LUT R10, R3, 0x64, RZ, 0xfc, !PT ;  /* 0x00000064030a7812 */ /* 0x000fe200078efcff */
[----:B------:R2:W-:Y:S01]  /*78b0*/  @P2 STG.E.U8 desc[UR16][R16.64], R23 ;  /* 0x0000001710002986 */ /* 0x0005e2000c101110 */
[C---:B0-----:R-:W-:Y:S02]  /*78c0*/  IADD3 R8, P6, PT, R13.reuse, R12, RZ ;  /* 0x0000000c0d087210 */ /* 0x041fe40007fde0ff */
[----:B------:R-:W-:Y:S02]  /*78d0*/  ISETP.LT.AND P2, PT, R10, UR11, !P0 ;  /* 0x0000000b0a007c0c */ /* 0x000fe4000c741270 */
[----:B------:R-:W-:Y:S01]  /*78e0*/  LEA.HI.X.SX32 R9, R13, R2, 0x1, P6 ;  /* 0x000000020d097211 */ /* 0x000fe200030f0eff */
[----:B------:R-:W-:Y:S01]  /*78f0*/  IMAD R13, R0, 0x2, R21 ;  /* 0x00000002000d7824 */ /* 0x000fe200078e0215 */
[----:B-1----:R-:W-:Y:S02]  /*7900*/  PRMT R19, R11, 0x7773, RZ ;  /* 0x000077730b137816 */ /* 0x002fe400000000ff */
[----:B------:R-:W-:-:S02]  /*7910*/  IADD3 R10, P6, PT, R21, R12, RZ ;  /* 0x0000000c150a7210 */ /* 0x000fc40007fde0ff */
[----:B------:R-:W-:Y:S01]  /*7920*/  LOP3.LUT R14, R3, 0x66, RZ, 0xfc, !PT ;  /* 0x00000066030e7812 */ /* 0x000fe200078efcff */
[----:B------:R0:W-:Y:S01]  /*7930*/  @P4 STG.E.U8 desc[UR16][R8.64], R19 ;  /* 0x0000001308004986 */ /* 0x0001e2000c101110 */
[----:B------:R-:W-:Y:S01]  /*7940*/  LEA.HI.X.SX32 R11, R21, R2, 0x1, P6 ;  /* 0x00000002150b7211 */ /* 0x000fe200030f0eff */
[----:B--2---:R-:W-:Y:S01]  /*7950*/  IMAD R17, R0, 0x2, R13 ;  /* 0x0000000200117824 */ /* 0x004fe200078e020d */
[----:B---3--:R-:W-:Y:S02]  /*7960*/  PRMT R25, R4, 0x7770, RZ ;  /* 0x0000777004197816 */ /* 0x008fe400000000ff */
[----:B------:R-:W-:Y:S02]  /*7970*/  ISETP.LT.AND P4, PT, R14, UR11, !P0 ;  /* 0x0000000b0e007c0c */ /* 0x000fe4000c781270 */
[----:B------:R-:W-:Y:S01]  /*7980*/  IADD3 R14, P6, PT, R13, R12, RZ ;  /* 0x0000000c0d0e7210 */ /* 0x000fe20007fde0ff */
[----:B------:R1:W-:Y:S01]  /*7990*/  @P5 STG.E.U8 desc[UR16][R10.64], R25 ;  /* 0x000000190a005986 */ /* 0x0003e2000c101110 */
[----:B------:R-:W-:-:S02]  /*79a0*/  LOP3.LUT R16, R3, 0x68, RZ, 0xfc, !PT ;  /* 0x0000006803107812 */ /* 0x000fc400078efcff */
[----:B------:R-:W-:Y:S01]  /*79b0*/  LEA.HI.X.SX32 R15, R13, R2, 0x1, P6 ;  /* 0x000000020d0f7211 */ /* 0x000fe200030f0eff */
[----:B0-----:R-:W-:Y:S01]  /*79c0*/  IMAD R9, R0, 0x2, R17 ;  /* 0x0000000200097824 */ /* 0x001fe200078e0211 */
[----:B------:R-:W-:Y:S02]  /*79d0*/  PRMT R21, R4, 0x7771, RZ ;  /* 0x0000777104157816 */ /* 0x000fe400000000ff */
[----:B------:R-:W-:Y:S02]  /*79e0*/  ISETP.LT.AND P5, PT, R16, UR11, !P0 ;  /* 0x0000000b10007c0c */ /* 0x000fe4000c7a1270 */
[----:B------:R-:W-:Y:S01]  /*79f0*/  IADD3 R16, P6, PT, R17, R12, RZ ;  /* 0x0000000c11107210 */ /* 0x000fe20007fde0ff */
[----:B------:R0:W-:Y:S01]  /*7a00*/  @P3 STG.E.U8 desc[UR16][R14.64], R21 ;  /* 0x000000150e003986 */ /* 0x0001e2000c101110 */
[----:B------:R-:W-:Y:S01]  /*7a10*/  LOP3.LUT R13, R3, 0x6a, RZ, 0xfc, !PT ;  /* 0x0000006a030d7812 */ /* 0x000fe200078efcff */
[----:B-1----:R-:W-:Y:S01]  /*7a20*/  VIADD R25, R73, 0x6e ;  /* 0x0000006e49197836 */ /* 0x002fe20000000000 */
[----:B------:R-:W-:Y:S01]  /*7a30*/  LEA.HI.X.SX32 R17, R17, R2, 0x1, P6 ;  /* 0x0000000211117211 */ /* 0x000fe200030f0eff */
[----:B------:R-:W-:Y:S01]  /*7a40*/  VIADD R73, R73, 0x7e ;  /* 0x0000007e49497836 */ /* 0x000fe20000000000 */
[----:B------:R-:W-:-:S02]  /*7a50*/  PRMT R23, R4, 0x7772, RZ ;  /* 0x0000777204177816 */ /* 0x000fc400000000ff */
[----:B------:R-:W-:Y:S01]  /*7a60*/  ISETP.LT.AND P3, PT, R13, UR11, !P0 ;  /* 0x0000000b0d007c0c */ /* 0x000fe2000c761270 */
[----:B------:R-:W-:Y:S01]  /*7a70*/  IMAD R13, R0, 0x2, R9 ;  /* 0x00000002000d7824 */ /* 0x000fe200078e0209 */
[----:B------:R-:W-:Y:S01]  /*7a80*/  LOP3.LUT R10, R3, 0x6c, RZ, 0xfc, !PT ;  /* 0x0000006c030a7812 */ /* 0x000fe200078efcff */
[----:B------:R1:W-:Y:S01]  /*7a90*/  @P2 STG.E.U8 desc[UR16][R16.64], R23 ;  /* 0x0000001710002986 */ /* 0x0003e2000c101110 */
[C---:B------:R-:W-:Y:S02]  /*7aa0*/  IADD3 R8, P6, PT, R9.reuse, R12, RZ ;  /* 0x0000000c09087210 */ /* 0x040fe40007fde0ff */
[----:B------:R-:W-:Y:S02]  /*7ab0*/  ISETP.LT.AND P2, PT, R10, UR11, !P0 ;  /* 0x0000000b0a007c0c */ /* 0x000fe4000c741270 */
[----:B------:R-:W-:Y:S02]  /*7ac0*/  LEA.HI.X.SX32 R9, R9, R2, 0x1, P6 ;  /* 0x0000000209097211 */ /* 0x000fe400030f0eff */
[----:B------:R-:W-:-:S02]  /*7ad0*/  IADD3 R10, P6, PT, R13, R12, RZ ;  /* 0x0000000c0d0a7210 */ /* 0x000fc40007fde0ff */
[----:B0-----:R-:W-:Y:S02]  /*7ae0*/  PRMT R21, R4, 0x7773, RZ ;  /* 0x0000777304157816 */ /* 0x001fe400000000ff */
[----:B------:R-:W-:Y:S02]  /*7af0*/  PRMT R19, R5, 0x7770, RZ ;  /* 0x0000777005137816 */ /* 0x000fe400000000ff */
[----:B------:R-:W-:Y:S01]  /*7b00*/  LEA.HI.X.SX32 R11, R13, R2, 0x1, P6 ;  /* 0x000000020d0b7211 */ /* 0x000fe200030f0eff */
[C---:B------:R-:W-:Y:S01]  /*7b10*/  IMAD R13, R0.reuse, 0x2, R13 ;  /* 0x00000002000d7824 */ /* 0x040fe200078e020d */
[----:B------:R0:W-:Y:S01]  /*7b20*/  @P4 STG.E.U8 desc[UR16][R8.64], R21 ;  /* 0x0000001508004986 */ /* 0x0001e2000c101110 */
[----:B------:R-:W-:Y:S02]  /*7b30*/  LOP3.LUT R4, R3, 0x70, RZ, 0xfc, !PT ;  /* 0x0000007003047812 */ /* 0x000fe400078efcff */
[----:B-1----:R-:W-:Y:S01]  /*7b40*/  IMAD R17, R0, 0x2, R13 ;  /* 0x0000000200117824 */ /* 0x002fe200078e020d */
[----:B------:R1:W-:Y:S01]  /*7b50*/  @P5 STG.E.U8 desc[UR16][R10.64], R19 ;  /* 0x000000130a005986 */ /* 0x0003e2000c101110 */
[----:B------:R-:W-:-:S02]  /*7b60*/  IADD3 R14, P5, PT, R13, R12, RZ ;  /* 0x0000000c0d0e7210 */ /* 0x000fc40007fbe0ff */
[----:B------:R-:W-:Y:S02]  /*7b70*/  PRMT R23, R5, 0x7771, RZ ;  /* 0x0000777105177816 */ /* 0x000fe400000000ff */
[----:B------:R-:W-:Y:S01]  /*7b80*/  LEA.HI.X.SX32 R15, R13, R2, 0x1, P5 ;  /* 0x000000020d0f7211 */ /* 0x000fe200028f0eff */
[----:B------:R-:W-:Y:S01]  /*7b90*/  IMAD R13, R25, R0, RZ ;  /* 0x00000000190d7224 */ /* 0x000fe200078e02ff */
[----:B------:R-:W-:Y:S02]  /*7ba0*/  ISETP.LT.AND P4, PT, R4, UR11, !P0 ;  /* 0x0000000b04007c0c */ /* 0x000fe4000c781270 */
[----:B0-----:R-:W-:Y:S01]  /*7bb0*/  IADD3 R8, P6, PT, R17, R12, RZ ;  /* 0x0000000c11087210 */ /* 0x001fe20007fde0ff */
[----:B------:R0:W-:Y:S01]  /*7bc0*/  @P3 STG.E.U8 desc[UR16][R14.64], R23 ;  /* 0x000000170e003986 */ /* 0x0001e2000c101110 */
[----:B------:R-:W-:Y:S02]  /*7bd0*/  ISETP.LT.AND P5, PT, R25, UR11, !P0 ;  /* 0x0000000b19007c0c */ /* 0x000fe4000c7a1270 */
[----:B------:R-:W-:-:S02]  /*7be0*/  LOP3.LUT R4, R3, 0x72, RZ, 0xfc, !PT ;  /* 0x0000007203047812 */ /* 0x000fc400078efcff */
[----:B------:R-:W-:Y:S01]  /*7bf0*/  LEA.HI.X.SX32 R9, R17, R2, 0x1, P6 ;  /* 0x0000000211097211 */ /* 0x000fe200030f0eff */
[----:B------:R-:W-:Y:S01]  /*7c00*/  IMAD R17, R0, 0x4, R17 ;  /* 0x0000000400117824 */ /* 0x000fe200078e0211 */
[----:B-1----:R-:W-:Y:S02]  /*7c10*/  PRMT R19, R5, 0x7772, RZ ;  /* 0x0000777205137816 */ /* 0x002fe400000000ff */
[----:B------:R-:W-:Y:S02]  /*7c20*/  IADD3 R10, P6, PT, R13, R12, RZ ;  /* 0x0000000c0d0a7210 */ /* 0x000fe40007fde0ff */
[----:B------:R-:W-:Y:S01]  /*7c30*/  ISETP.LT.AND P3, PT, R4, UR11, !P0 ;  /* 0x0000000b04007c0c */ /* 0x000fe2000c761270 */
[----:B------:R1:W-:Y:S01]  /*7c40*/  @P2 STG.E.U8 desc[UR16][R8.64], R19 ;  /* 0x0000001308002986 */ /* 0x0003e2000c101110 */
[----:B------:R-:W-:Y:S02]  /*7c50*/  LOP3.LUT R4, R3, 0x74, RZ, 0xfc, !PT ;  /* 0x0000007403047812 */ /* 0x000fe400078efcff */
[----:B------:R-:W-:Y:S01]  /*7c60*/  LEA.HI.X.SX32 R11, R13, R2, 0x1, P6 ;  /* 0x000000020d0b7211 */ /* 0x000fe200030f0eff */
[----:B------:R-:W-:Y:S01]  /*7c70*/  IMAD R13, R0, 0x2, R17 ;  /* 0x00000002000d7824 */ /* 0x000fe200078e0211 */
[----:B------:R-:W-:-:S02]  /*7c80*/  PRMT R21, R5, 0x7773, RZ ;  /* 0x0000777305157816 */ /* 0x000fc400000000ff */
[----:B------:R-:W-:Y:S01]  /*7c90*/  ISETP.LT.AND P2, PT, R4, UR11, !P0 ;  /* 0x0000000b04007c0c */ /* 0x000fe2000c741270 */
[----:B0-----:R-:W-:Y:S01]  /*7ca0*/  IMAD R15, R0, 0x2, R13 ;  /* 0x00000002000f7824 */ /* 0x001fe200078e020d */
[----:B------:R-:W-:Y:S01]  /*7cb0*/  LOP3.LUT R5, R3, 0x76, RZ, 0xfc, !PT ;  /* 0x0000007603057812 */ /* 0x000fe200078efcff */
[----:B------:R0:W-:Y:S01]  /*7cc0*/  @P5 STG.E.U8 desc[UR16][R10.64], R21 ;  /* 0x000000150a005986 */ /* 0x0001e2000c101110 */
[----:B------:R-:W-:Y:S02]  /*7cd0*/  IADD3 R4, P6, PT, R17, R12, RZ ;  /* 0x0000000c11047210 */ /* 0x000fe40007fde0ff */
[----:B------:R-:W-:Y:S02]  /*7ce0*/  ISETP.LT.AND P5, PT, R5, UR11, !P0 ;  /* 0x0000000b05007c0c */ /* 0x000fe4000c7a1270 */
[----:B------:R-:W-:Y:S02]  /*7cf0*/  LEA.HI.X.SX32 R5, R17, R2, 0x1, P6 ;  /* 0x0000000211057211 */ /* 0x000fe400030f0eff */
[----:B-1----:R-:W-:-:S02]  /*7d00*/  IADD3 R8, P6, PT, R13, R12, RZ ;  /* 0x0000000c0d087210 */ /* 0x002fc40007fde0ff */
[----:B------:R-:W-:Y:S02]  /*7d10*/  PRMT R17, R6, 0x7770, RZ ;  /* 0x0000777006117816 */ /* 0x000fe400000000ff */
[----:B------:R-:W-:Y:S01]  /*7d20*/  LEA.HI.X.SX32 R9, R13, R2, 0x1, P6 ;  /* 0x000000020d097211 */ /* 0x000fe200030f0eff */
[----:B------:R-:W-:Y:S01]  /*7d30*/  IMAD R13, R0, 0x2, R15 ;  /* 0x00000002000d7824 */ /* 0x000fe200078e020f */
[----:B0-----:R-:W-:Y:S01]  /*7d40*/  IADD3 R10, P6, PT, R15, R12, RZ ;  /* 0x0000000c0f0a7210 */ /* 0x001fe20007fde0ff */
[----:B------:R0:W-:Y:S01]  /*7d50*/  @P4 STG.E.U8 desc[UR16][R4.64], R17 ;  /* 0x0000001104004986 */ /* 0x0001e2000c101110 */
[----:B------:R-:W-:Y:S01]  /*7d60*/  PRMT R19, R6, 0x7771, RZ ;  /* 0x0000777106137816 */ /* 0x000fe200000000ff */
[----:B------:R-:W-:Y:S01]  /*7d70*/  IMAD R21, R73, R0, RZ ;  /* 0x0000000049157224 */ /* 0x000fe200078e02ff */
[----:B------:R-:W-:Y:S01]  /*7d80*/  LEA.HI.X.SX32 R11, R15, R2, 0x1, P6 ;  /* 0x000000020f0b7211 */ /* 0x000fe200030f0eff */
[----:B------:R-:W-:Y:S01]  /*7d90*/  IMAD R15, R0, 0x2, R13 ;  /* 0x00000002000f7824 */ /* 0x000fe200078e020d */
[----:B------:R-:W-:Y:S01]  /*7da0*/  LOP3.LUT R14, R3, 0x78, RZ, 0xfc, !PT ;  /* 0x00000078030e7812 */ /* 0x000fe200078efcff */
[----:B------:R1:W-:Y:S01]  /*7db0*/  @P3 STG.E.U8 desc[UR16][R8.64], R19 ;  /* 0x0000001308003986 */ /* 0x0003e2000c101110 */
[----:B------:R-:W-:-:S02]  /*7dc0*/  PRMT R23, R6, 0x7772, RZ ;  /* 0x0000777206177816 */ /* 0x000fc400000000ff */
[----:B------:R-:W-:Y:S02]  /*7dd0*/  ISETP.LT.AND P4, PT, R14, UR11, !P0 ;  /* 0x0000000b0e007c0c */ /* 0x000fe4000c781270 */
[----:B------:R-:W-:Y:S01]  /*7de0*/  LOP3.LUT R14, R3, 0x7a, RZ, 0xfc, !PT ;  /* 0x0000007a030e7812 */ /* 0x000fe200078efcff */
[----:B0-----:R-:W-:Y:S01]  /*7df0*/  IMAD R17, R0, 0x2, R15 ;  /* 0x0000000200117824 */ /* 0x001fe200078e020f */
[----:B------:R0:W-:Y:S01]  /*7e00*/  @P2 STG.E.U8 desc[UR16][R10.64], R23 ;  /* 0x000000170a002986 */ /* 0x0001e2000c101110 */
[-C--:B------:R-:W-:Y:S02]  /*7e10*/  IADD3 R4, P6, PT, R13, R12.reuse, RZ ;  /* 0x0000000c0d047210 */ /* 0x080fe40007fde0ff */
[----:B------:R-:W-:Y:S02]  /*7e20*/  ISETP.LT.AND P3, PT, R14, UR11, !P0 ;  /* 0x0000000b0e007c0c */ /* 0x000fe4000c761270 */
[----:B-1----:R-:W-:Y:S01]  /*7e30*/  IADD3 R8, P2, PT, R15, R12, RZ ;  /* 0x0000000c0f087210 */ /* 0x002fe20007f5e0ff */
[----:B------:R-:W-:Y:S01]  /*7e40*/  IMAD R19, R0, 0x2, R17 ;  /* 0x0000000200137824 */ /* 0x000fe200078e0211 */
[----:B------:R-:W-:-:S02]  /*7e50*/  LEA.HI.X.SX32 R5, R13, R2, 0x1, P6 ;  /* 0x000000020d057211 */ /* 0x000fc400030f0eff */
[----:B------:R-:W-:Y:S02]  /*7e60*/  IADD3 R14, P6, PT, R17, R12, RZ ;  /* 0x0000000c110e7210 */ /* 0x000fe40007fde0ff */
[----:B------:R-:W-:Y:S02]  /*7e70*/  LEA.HI.X.SX32 R9, R15, R2, 0x1, P2 ;  /* 0x000000020f097211 */ /* 0x000fe400010f0eff */
[----:B------:R-:W-:Y:S02]  /*7e80*/  IADD3 R16, P2, PT, R19, R12, RZ ;  /* 0x0000000c13107210 */ /* 0x000fe40007f5e0ff */
[----:B------:R-:W-:Y:S02]  /*7e90*/  LOP3.LUT R3, R3, 0x7c, RZ, 0xfc, !PT ;  /* 0x0000007c03037812 */ /* 0x000fe400078efcff */
[-C--:B------:R-:W-:Y:S02]  /*7ea0*/  LEA.HI.X.SX32 R15, R17, R2.reuse, 0x1, P6 ;  /* 0x00000002110f7211 */ /* 0x080fe400030f0eff */
[----:B------:R-:W-:-:S02]  /*7eb0*/  LEA.HI.X.SX32 R17, R19, R2, 0x1, P2 ;  /* 0x0000000213117211 */ /* 0x000fc400010f0eff */
[----:B------:R-:W-:Y:S02]  /*7ec0*/  IADD3 R12, P6, PT, R21, R12, RZ ;  /* 0x0000000c150c7210 */ /* 0x000fe40007fde0ff */
[----:B------:R-:W-:Y:S02]  /*7ed0*/  ISETP.LT.AND P2, PT, R3, UR11, !P0 ;  /* 0x0000000b03007c0c */ /* 0x000fe4000c741270 */
[----:B------:R-:W-:Y:S02]  /*7ee0*/  ISETP.LT.AND P0, PT, R73, UR11, !P0 ;  /* 0x0000000b49007c0c */ /* 0x000fe4000c701270 */
[----:B------:R-:W-:Y:S02]  /*7ef0*/  LEA.HI.X.SX32 R13, R21, R2, 0x1, P6 ;  /* 0x00000002150d7211 */ /* 0x000fe400030f0eff */
[----:B------:R-:W-:Y:S02]  /*7f00*/  PRMT R21, R6, 0x7773, RZ ;  /* 0x0000777306157816 */ /* 0x000fe400000000ff */
[----:B------:R-:W-:-:S02]  /*7f10*/  PRMT R3, R7, 0x7773, RZ ;  /* 0x0000777307037816 */ /* 0x000fc400000000ff */
[C---:B0-----:R-:W-:Y:S01]  /*7f20*/  PRMT R11, R7.reuse, 0x7772, RZ ;  /* 0x00007772070b7816 */ /* 0x041fe200000000ff */
[----:B------:R0:W-:Y:S01]  /*7f30*/  @P5 STG.E.U8 desc[UR16][R4.64], R21 ;  /* 0x0000001504005986 */ /* 0x0001e2000c101110 */
[C---:B------:R-:W-:Y:S02]  /*7f40*/  PRMT R19, R7.reuse, 0x7770, RZ ;  /* 0x0000777007137816 */ /* 0x040fe400000000ff */
[----:B------:R-:W-:-:S03]  /*7f50*/  PRMT R7, R7, 0x7771, RZ ;  /* 0x0000777107077816 */ /* 0x000fc600000000ff */
[----:B------:R0:W-:Y:S04]  /*7f60*/  @P4 STG.E.U8 desc[UR16][R8.64], R19 ;  /* 0x0000001308004986 */ /* 0x0001e8000c101110 */
[----:B------:R0:W-:Y:S04]  /*7f70*/  @P3 STG.E.U8 desc[UR16][R14.64], R7 ;  /* 0x000000070e003986 */ /* 0x0001e8000c101110 */
[----:B------:R0:W-:Y:S04]  /*7f80*/  @P2 STG.E.U8 desc[UR16][R16.64], R11 ;  /* 0x0000000b10002986 */ /* 0x0001e8000c101110 */
[----:B------:R0:W-:Y:S01]  /*7f90*/  @P0 STG.E.U8 desc[UR16][R12.64], R3 ;  /* 0x000000030c000986 */ /* 0x0001e2000c101110 */
[----:B------:R-:W-:Y:S06]  /*7fa0*/  BAR.SYNC.DEFER_BLOCKING 0x0 ;  /* 0x0000000000007b1d */ /* 0x000fec0000010000 */
[----:B------:R-:W-:Y:S05]  /*7fb0*/  @P1 BRA `(.L_x_13) ;  /* 0x0000000000a01947 */ /* 0x000fea0003800000 */
[----:B------:R-:W1:Y:S01]  /*7fc0*/  S2UR UR5, SR_CgaCtaId ;  /* 0x00000000000579c3 */ /* 0x000e620000008800 */
[----:B------:R-:W-:Y:S01]  /*7fd0*/  NOP ;  /* 0x0000000000007918 */ /* 0x000fe20000000000 */
[----:B------:R-:W-:Y:S01]  /*7fe0*/  UMOV UR4, 0x50 ;  /* 0x0000005000047882 */ /* 0x000fe20000000000 */
[----:B------:R-:W-:Y:S02]  /*7ff0*/  IMAD.U32 R0, RZ, RZ, UR18 ;  /* 0x00000012ff007e24 */ /* 0x000fe4000f8e00ff */
[----:B0-----:R-:W-:Y:S02]  /*8000*/  IMAD.MOV.U32 R3, RZ, RZ, 0xf ;  /* 0x0000000fff037424 */ /* 0x001fe400078e00ff */
[----:B------:R-:W-:Y:S01]  /*8010*/  IMAD.MOV.U32 R7, RZ, RZ, 0x1 ;  /* 0x00000001ff077424 */ /* 0x000fe200078e00ff */
[----:B------:R-:W-:-:S04]  /*8020*/  LOP3.LUT R0, R0, 0xffff, RZ, 0xc0, !PT ;  /* 0x0000ffff00007812 */ /* 0x000fc800078ec0ff */
[----:B------:R-:W-:-:S05]  /*8030*/  SHF.R.U32.HI R0, RZ, 0x5, R0 ;  /* 0x00000005ff007819 */ /* 0x000fca0000011600 */
[----:B------:R-:W-:Y:S01]  /*8040*/  VIADD R2, R0, 0x10 ;  /* 0x0000001000027836 */ /* 0x000fe20000000000 */
[----:B------:R-:W-:Y:S01]  /*8050*/  SHF.L.U32 R0, R3, R0, RZ ;  /* 0x0000000003007219 */ /* 0x000fe200000006ff */
[----:B-1----:R-:W-:-:S03]  /*8060*/  ULEA UR6, UR5, UR4, 0x18 ;  /* 0x0000000405067291 */ /* 0x002fc6000f8ec0ff */
[----:B------:R-:W-:-:S04]  /*8070*/  SHF.L.U32 R3, R7, R2, RZ ;  /* 0x0000000207037219 */ /* 0x000fc800000006ff */
[----:B------:R-:W-:Y:S02]  /*8080*/  LOP3.LUT R0, R3, R0, RZ, 0xfc, !PT ;  /* 0x0000000003007212 */ /* 0x000fe400078efcff */
[----:B------:R-:W0:Y:S02]  /*8090*/  LDS R5, [UR6] ;  /* 0x00000006ff057984 */ /* 0x000e240008000800 */
[C---:B------:R-:W-:Y:S02]  /*80a0*/  LOP3.LUT R2, R0.reuse, 0xffff, RZ, 0xc0, !PT ;  /* 0x0000ffff00027812 */ /* 0x040fe400078ec0ff */
[----:B0-----:R-:W-:-:S04]  /*80b0*/  LOP3.LUT R3, R0, 0xffff, R5, 0x80, !PT ;  /* 0x0000ffff00037812 */ /* 0x001fc800078e8005 */
[----:B------:R-:W-:-:S13]  /*80c0*/  ISETP.NE.AND P0, PT, R3, R2, PT ;  /* 0x000000020300720c */ /* 0x000fda0003f05270 */
[----:B------:R-:W-:Y:S05]  /*80d0*/  @P0 BRA `(.L_x_14) ;  /* 0x0000000000500947 */ /* 0x000fea0003800000 */
[----:B------:R-:W-:Y:S02]  /*80e0*/  SHF.R.U32.HI R5, RZ, 0x10, R5 ;  /* 0x00000010ff057819 */ /* 0x000fe40000011605 */
[----:B------:R-:W-:-:S04]  /*80f0*/  SHF.R.U32.HI R2, RZ, 0x10, R0 ;  /* 0x00000010ff027819 */ /* 0x000fc80000011600 */
[----:B------:R-:W-:-:S04]  /*8100*/  LOP3.LUT R5, R5, R2, RZ, 0xc0, !PT ;  /* 0x0000000205057212 */ /* 0x000fc800078ec0ff */
[----:B------:R-:W-:-:S13]  /*8110*/  ISETP.NE.AND P0, PT, R5, R2, PT ;  /* 0x000000020500720c */ /* 0x000fda0003f05270 */
[----:B------:R-:W-:Y:S05]  /*8120*/  @P0 BRA `(.L_x_15) ;  /* 0x0000000000300947 */ /* 0x000fea0003800000 */
[----:B------:R-:W-:Y:S01]  /*8130*/  R2UR UR4, R0 ;  /* 0x00000000000472ca */ /* 0x000fe200000e0000 */
[----:B------:R-:W-:Y:S01]  /*8140*/  VOTEU.ANY UR5, UPT, PT ;  /* 0x0000000000057886 */ /* 0x000fe200038e0100 */
[----:B------:R-:W0:Y:S01]  /*8150*/  S2R R0, SR_LANEID ;  /* 0x0000000000007919 */ /* 0x000e220000000000 */
[----:B------:R-:W-:-:S10]  /*8160*/  UFLO.U32 UR5, UR5 ;  /* 0x00000005000572bd */ /* 0x000fd400080e0000 */
[----:B------:R-:W-:-:S06]  /*8170*/  ULOP3.LUT UR4, URZ, UR4, URZ, 0x33, !UPT ;  /* 0x00000004ff047292 */ /* 0x000fcc000f8e33ff */
[----:B------:R-:W-:-:S04]  /*8180*/  IMAD.U32 R2, RZ, RZ, UR4 ;  /* 0x00000004ff027e24 */ /* 0x000fc8000f8e00ff */
[----:B------:R-:W1:Y:S02]  /*8190*/  REDUX UR7, R2 ;  /* 0x00000000020773c4 */ /* 0x000e640000000000 */
[----:B------:R2:W-:Y:S01]  /*81a0*/  UTCATOMSWS.AND URZ, UR4 ;  /* 0x0000000400ff79e3 */ /* 0x0005e20008000000 */
[----:B0-----:R-:W-:Y:S01]  /*81b0*/  ISETP.EQ.U32.AND P0, PT, R0, UR5, PT ;  /* 0x0000000500007c0c */ /* 0x001fe2000bf02070 */
[----:B-1----:R-:W-:-:S12]  /*81c0*/  IMAD.U32 R0, RZ, RZ, UR7 ;  /* 0x00000007ff007e24 */ /* 0x002fd8000f8e00ff */
[----:B------:R2:W-:Y:S01]  /*81d0*/  @P0 ATOMS.AND RZ, [UR6], R0 ;  /* 0x00000000ffff098c */ /* 0x0005e2000a800006 */
[----:B------:R-:W-:Y:S05]  /*81e0*/  BRA `(.L_x_13) ;  /* 0x0000000000147947 */ /* 0x000fea0003800000 */
.L_x_15:
[----:B------:R-:W-:-:S07]  /*81f0*/  MOV R2, 0x8210 ;  /* 0x0000821000027802 */ /* 0x000fce0000000f00 */
[----:B------:R-:W-:Y:S05]  /*8200*/  CALL.REL.NOINC `($__internal_0_$__cuda_sm10x_tcgen05_guardrail_trap_col_being_dealloced_not_returned_by_alloc) ;  /* 0x00000000002c7944 */ /* 0x000fea0003c00000 */
[----:B------:R-:W-:Y:S05]  /*8210*/  BRA `(.L_x_13) ;  /* 0x0000000000087947 */ /* 0x000fea0003800000 */
.L_x_14:
[----:B------:R-:W-:-:S07]  /*8220*/  MOV R2, 0x8240 ;  /* 0x0000824000027802 */ /* 0x000fce0000000f00 */
[----:B------:R-:W-:Y:S05]  /*8230*/  CALL.REL.NOINC `($__internal_2_$__cuda_sm10x_tcgen05_guardrail_trap_unallocated_columns_being_dealloced) ;  /* 0x0000000000387944 */ /* 0x000fea0003c00000 */
.L_x_13:
[----:B------:R-:W-:Y:S01]  /*8240*/  NOP ;  /* 0x0000000000007918 */ /* 0x000fe20000000000 */
[----:B--2---:R-:W-:Y:S05]  /*8250*/  EXIT ;  /* 0x000000000000794d */ /* 0x004fea0003800000 */
.L_x_8:
[----:B------:R-:W0:Y:S02]  /*8260*/  SYNCS.PHASECHK.TRANS64.TRYWAIT P5, [UR13], R83 ;  /* 0x00000053ff0075a7 */ /* 0x000e2400080a110d */
[----:B0-----:R-:W-:Y:S05]  /*8270*/  @!P5 BRA `(.L_x_8) ;  /* 0xfffffffc00f8d947 */ /* 0x001fea000383ffff */
[----:B------:R-:W-:Y:S05]  /*8280*/  BRA `(.L_x_16) ;  /* 0xffffffc4000c7947 */ /* 0x000fea000383ffff */
.L_x_12:
[----:B------:R-:W2:Y:S02]  /*8290*/  SYNCS.PHASECHK.TRANS64.TRYWAIT P0, [UR13], R4 ;  /* 0x00000004ff0075a7 */ /* 0x000ea4000800110d */
[----:B--2---:R-:W-:Y:S05]  /*82a0*/  @!P0 BRA `(.L_x_12) ;  /* 0xfffffffc00f88947 */ /* 0x004fea000383ffff */
[----:B------:R-:W-:Y:S05]  /*82b0*/  BRA `(.L_x_11) ;  /* 0xffffffd000fc7947 */ /* 0x000fea000383ffff */
        .weak           $__internal_0_$__cuda_sm10x_tcgen05_guardrail_trap_col_being_dealloced_not_returned_by_alloc
        .type           $__internal_0_$__cuda_sm10x_tcgen05_guardrail_trap_col_being_dealloced_not_returned_by_alloc,@function
        .size           $__internal_0_$__cuda_sm10x_tcgen05_guardrail_trap_col_being_dealloced_not_returned_by_alloc,($__internal_1_$__cuda_sm10x_tcgen05_guardrail_trap_phase_invalid_during_alloc - $__internal_0_$__cuda_sm10x_tcgen05_guardrail_trap_col_being_dealloced_not_returned_by_alloc)
$__internal_0_$__cuda_sm10x_tcgen05_guardrail_trap_col_being_dealloced_not_returned_by_alloc:
[----:B------:R-:W-:Y:S05]  /*82c0*/  BPT.TRAP 0x1 ;  /* 0x000000040000795c */ /* 0x000fea0000300000 */
[----:B------:R-:W-:-:S04]  /*82d0*/  IMAD.MOV.U32 R3, RZ, RZ, 0x0 ;  /* 0x00000000ff037424 */ /* 0x000fc800078e00ff */
[----:B------:R-:W-:Y:S05]  /*82e0*/  RET.REL.NODEC R2 `(matmul_kernel) ;  /* 0xffffff7c02447950 */ /* 0x000fea0003c3ffff */
        .weak           $__internal_1_$__cuda_sm10x_tcgen05_guardrail_trap_phase_invalid_during_alloc
        .type           $__internal_1_$__cuda_sm10x_tcgen05_guardrail_trap_phase_invalid_during_alloc,@function
        .size           $__internal_1_$__cuda_sm10x_tcgen05_guardrail_trap_phase_invalid_during_alloc,($__internal_2_$__cuda_sm10x_tcgen05_guardrail_trap_unallocated_columns_being_dealloced - $__internal_1_$__cuda_sm10x_tcgen05_guardrail_trap_phase_invalid_during_alloc)
$__internal_1_$__cuda_sm10x_tcgen05_guardrail_trap_phase_invalid_during_alloc:
[----:B------:R-:W-:Y:S05]  /*82f0*/  BPT.TRAP 0x1 ;  /* 0x000000040000795c */ /* 0x000fea0000300000 */
[----:B------:R-:W-:-:S04]  /*8300*/  IMAD.MOV.U32 R3, RZ, RZ, 0x0 ;  /* 0x00000000ff037424 */ /* 0x000fc800078e00ff */
[----:B------:R-:W-:Y:S05]  /*8310*/  RET.REL.NODEC R2 `(matmul_kernel) ;  /* 0xffffff7c02387950 */ /* 0x000fea0003c3ffff */
        .weak           $__internal_2_$__cuda_sm10x_tcgen05_guardrail_trap_unallocated_columns_being_dealloced
        .type           $__internal_2_$__cuda_sm10x_tcgen05_guardrail_trap_unallocated_columns_being_dealloced,@function
        .size           $__internal_2_$__cuda_sm10x_tcgen05_guardrail_trap_unallocated_columns_being_dealloced,(.L_x_20 - $__internal_2_$__cuda_sm10x_tcgen05_guardrail_trap_unallocated_columns_being_dealloced)
$__internal_2_$__cuda_sm10x_tcgen05_guardrail_trap_unallocated_columns_being_dealloced:
[----:B------:R-:W-:Y:S05]  /*8320*/  BPT.TRAP 0x1 ;  /* 0x000000040000795c */ /* 0x000fea0000300000 */
[----:B------:R-:W-:-:S04]  /*8330*/  IMAD.MOV.U32 R3, RZ, RZ, 0x0 ;  /* 0x00000000ff037424 */ /* 0x000fc800078e00ff */
[----:B------:R-:W-:Y:S05]  /*8340*/  RET.REL.NODEC R2 `(matmul_kernel) ;  /* 0xffffff7c022c7950 */ /* 0x000fea0003c3ffff */
.L_x_17:
[----:B------:R-:W-:-:S00]  /*8350*/  BRA `(.L_x_17) ;  /* 0xfffffffc00fc7947 */ /* 0x000fc0000383ffff */
[----:B------:R-:W-:-:S00]  /*8360*/  NOP ;  /* 0x0000000000007918 */ /* 0x000fc00000000000 */
        /* <DEDUP_REMOVED lines=9> */
.L_x_20:


//--------------------- .nv.shared.matmul_kernel  --------------------------
	.section	.nv.shared.matmul_kernel,"aw",@nobits
	.sectionflags	@""
	.align	16
	.zero		1024


//--------------------- .nv.shared.reserved.0     --------------------------
	.section	.nv.shared.reserved.0,"aw",@nobits
	.align	8
	.weak		__nv_reservedSMEM_offset_0_alias
	.size		__nv_reservedSMEM_offset_0_alias, 0, 64
	.other		__nv_reservedSMEM_offset_0_alias,@"STO_CUDA_RESERVED_SHARED STV_DEFAULT"
__nv_reservedSMEM_offset_0_alias:
	.zero		0
.nv.shared.reserved.0:
	.zero		64
	.weak		__nv_reservedSMEM_allocation_phase
	.type		__nv_reservedSMEM_allocation_phase,@object
	.size		__nv_reservedSMEM_allocation_phase,(.L_0 - __nv_reservedSMEM_allocation_phase)
__nv_reservedSMEM_allocation_phase:
	.zero		1
.L_0:
	.zero		7
	.weak		__nv_reservedSMEM_devtool_atexit_pc
	.type		__nv_reservedSMEM_devtool_atexit_pc,@object
	.size		__nv_reservedSMEM_devtool_atexit_pc,(__nv_reservedSMEM_allocation_mask - __nv_reservedSMEM_devtool_atexit_pc)
__nv_reservedSMEM_devtool_atexit_pc:
	.zero		8
	.weak		__nv_reservedSMEM_allocation_mask
	.type		__nv_reservedSMEM_allocation_mask,@object
	.size		__nv_reservedSMEM_allocation_mask,(.L_2 - __nv_reservedSMEM_allocation_mask)
__nv_reservedSMEM_allocation_mask:
	.zero		4
.L_2:


//--------------------- .nv.constant0.matmul_kernel --------------------------
	.section	.nv.constant0.matmul_kernel,"a",@progbits
	.sectionflags	@""
	.align	4
.nv.constant0.matmul_kernel:
	.zero		976


//--------------------- SYMBOLS --------------------------

	.type		.nv.reservedSmem.offset0,@object
	.size		.nv.reservedSmem.offset0,0x4
	.type		.nv.reservedSmem.cap,@object
	.size		.nv.reservedSmem.cap,0x4
